	.headerflags	@"EF_CUDA_TEXMODE_UNIFIED EF_CUDA_64BIT_ADDRESS EF_CUDA_SM86 EF_CUDA_VIRTUAL_SM(EF_CUDA_SM86)"
	.elftype	@"ET_EXEC"


//--------------------- .nv.info                  --------------------------
	.section	.nv.info,"",@"SHT_CUDA_INFO"
	.align	4


	//----- nvinfo : EIATTR_REGCOUNT
	.align		4
        /*0000*/ 	.byte	0x04, 0x2f
        /*0002*/ 	.short	(.L_5 - .L_4)
	.align		4
.L_4:
        /*0004*/ 	.word	index@(triton_red_fused__to_copy_add_mul_rsub_4)
        /*0008*/ 	.word	0x00000056


	//----- nvinfo : EIATTR_FRAME_SIZE
	.align		4
.L_5:
        /*000c*/ 	.byte	0x04, 0x11
        /*000e*/ 	.short	(.L_7 - .L_6)
	.align		4
.L_6:
        /*0010*/ 	.word	index@(triton_red_fused__to_copy_add_mul_rsub_4)
        /*0014*/ 	.word	0x00000000


	//----- nvinfo : EIATTR_MIN_STACK_SIZE
	.align		4
.L_7:
        /*0018*/ 	.byte	0x04, 0x12
        /*001a*/ 	.short	(.L_9 - .L_8)
	.align		4
.L_8:
        /*001c*/ 	.word	index@(triton_red_fused__to_copy_add_mul_rsub_4)
        /*0020*/ 	.word	0x00000000
.L_9:


//--------------------- .nv.info.triton_red_fused__to_copy_add_mul_rsub_4 --------------------------
	.section	.nv.info.triton_red_fused__to_copy_add_mul_rsub_4,"",@"SHT_CUDA_INFO"
	.sectionflags	@""
	.align	4


	//----- nvinfo : EIATTR_CUDA_API_VERSION
	.align		4
        /*0000*/ 	.byte	0x04, 0x37
        /*0002*/ 	.short	(.L_11 - .L_10)
.L_10:
        /*0004*/ 	.word	0x00000080


	//----- nvinfo : EIATTR_SW2861232_WAR
	.align		4
.L_11:
        /*0008*/ 	.byte	0x01, 0x35
	.zero		2


	//----- nvinfo : EIATTR_PARAM_CBANK
	.align		4
        /*000c*/ 	.byte	0x04, 0x0a
        /*000e*/ 	.short	(.L_13 - .L_12)
	.align		4
.L_12:
        /*0010*/ 	.word	index@(.nv.constant0.triton_red_fused__to_copy_add_mul_rsub_4)
        /*0014*/ 	.short	0x0160
        /*0016*/ 	.short	0x0038


	//----- nvinfo : EIATTR_CBANK_PARAM_SIZE
	.align		4
.L_13:
        /*0018*/ 	.byte	0x03, 0x19
        /*001a*/ 	.short	0x0038


	//----- nvinfo : EIATTR_KPARAM_INFO
	.align		4
        /*001c*/ 	.byte	0x04, 0x17
        /*001e*/ 	.short	(.L_15 - .L_14)
.L_14:
        /*0020*/ 	.word	0x00000000
        /*0024*/ 	.short	0x0007
        /*0026*/ 	.short	0x0030
        /*0028*/ 	.byte	0x00, 0xf4, 0x21, 0x00


	//----- nvinfo : EIATTR_KPARAM_INFO
	.align		4
.L_15:
        /*002c*/ 	.byte	0x04, 0x17
        /*002e*/ 	.short	(.L_17 - .L_16)
.L_16:
        /*0030*/ 	.word	0x00000000
        /*0034*/ 	.short	0x0006
        /*0036*/ 	.short	0x002c
        /*0038*/ 	.byte	0x00, 0xf0, 0x11, 0x00


	//----- nvinfo : EIATTR_KPARAM_INFO
	.align		4
.L_17:
        /*003c*/ 	.byte	0x04, 0x17
        /*003e*/ 	.short	(.L_19 - .L_18)
.L_18:
        /*0040*/ 	.word	0x00000000
        /*0044*/ 	.short	0x0005
        /*0046*/ 	.short	0x0028
        /*0048*/ 	.byte	0x00, 0xf0, 0x11, 0x00


	//----- nvinfo : EIATTR_KPARAM_INFO
	.align		4
.L_19:
        /*004c*/ 	.byte	0x04, 0x17
        /*004e*/ 	.short	(.L_21 - .L_20)
.L_20:
        /*0050*/ 	.word	0x00000000
        /*0054*/ 	.short	0x0004
        /*0056*/ 	.short	0x0020
        /*0058*/ 	.byte	0x00, 0xf4, 0x21, 0x00


	//----- nvinfo : EIATTR_KPARAM_INFO
	.align		4
.L_21:
        /*005c*/ 	.byte	0x04, 0x17
        /*005e*/ 	.short	(.L_23 - .L_22)
.L_22:
        /*0060*/ 	.word	0x00000000
        /*0064*/ 	.short	0x0003
        /*0066*/ 	.short	0x0018
        /*0068*/ 	.byte	0x00, 0xf4, 0x21, 0x00


	//----- nvinfo : EIATTR_KPARAM_INFO
	.align		4
.L_23:
        /*006c*/ 	.byte	0x04, 0x17
        /*006e*/ 	.short	(.L_25 - .L_24)
.L_24:
        /*0070*/ 	.word	0x00000000
        /*0074*/ 	.short	0x0002
        /*0076*/ 	.short	0x0010
        /*0078*/ 	.byte	0x00, 0xf4, 0x21, 0x00


	//----- nvinfo : EIATTR_KPARAM_INFO
	.align		4
.L_25:
        /*007c*/ 	.byte	0x04, 0x17
        /*007e*/ 	.short	(.L_27 - .L_26)
.L_26:
        /*0080*/ 	.word	0x00000000
        /*0084*/ 	.short	0x0001
        /*0086*/ 	.short	0x0008
        /*0088*/ 	.byte	0x00, 0xf4, 0x21, 0x00


	//----- nvinfo : EIATTR_KPARAM_INFO
	.align		4
.L_27:
        /*008c*/ 	.byte	0x04, 0x17
        /*008e*/ 	.short	(.L_29 - .L_28)
.L_28:
        /*0090*/ 	.word	0x00000000
        /*0094*/ 	.short	0x0000
        /*0096*/ 	.short	0x0000
        /*0098*/ 	.byte	0x00, 0xf4, 0x21, 0x00


	//----- nvinfo : EIATTR_MAXREG_COUNT
	.align		4
.L_29:
        /*009c*/ 	.byte	0x03, 0x1b
        /*009e*/ 	.short	0x0080


	//----- nvinfo : EIATTR_EXTERNS
	.align		4
        /*00a0*/ 	.byte	0x04, 0x0f
        /*00a2*/ 	.short	(.L_31 - .L_30)


	//   ....[0]....
	.align		4
.L_30:
        /*00a4*/ 	.word	index@(__assertfail)


	//----- nvinfo : EIATTR_COOP_GROUP_MASK_REGIDS
	.align		4
.L_31:
        /*00a8*/ 	.byte	0x04, 0x29
        /*00aa*/ 	.short	(.L_33 - .L_32)


	//   ....[0]....
.L_32:
        /*00ac*/ 	.word	0xffffffff


	//   ....[1]....
        /*00b0*/ 	.word	0xffffffff


	//   ....[2]....
        /*00b4*/ 	.word	0xffffffff


	//   ....[3]....
        /*00b8*/ 	.word	0xffffffff


	//   ....[4]....
        /*00bc*/ 	.word	0xffffffff


	//   ....[5]....
        /*00c0*/ 	.word	0xffffffff


	//   ....[6]....
        /*00c4*/ 	.word	0xffffffff


	//   ....[7]....
        /*00c8*/ 	.word	0xffffffff


	//   ....[8]....
        /*00cc*/ 	.word	0xffffffff


	//   ....[9]....
        /*00d0*/ 	.word	0xffffffff


	//   ....[10]....
        /*00d4*/ 	.word	0xffffffff


	//   ....[11]....
        /*00d8*/ 	.word	0xffffffff


	//   ....[12]....
        /*00dc*/ 	.word	0xffffffff


	//   ....[13]....
        /*00e0*/ 	.word	0xffffffff


	//   ....[14]....
        /*00e4*/ 	.word	0xffffffff


	//   ....[15]....
        /*00e8*/ 	.word	0xffffffff


	//   ....[16]....
        /*00ec*/ 	.word	0xffffffff


	//   ....[17]....
        /*00f0*/ 	.word	0xffffffff


	//----- nvinfo : EIATTR_COOP_GROUP_INSTR_OFFSETS
	.align		4
.L_33:
        /*00f4*/ 	.byte	0x04, 0x28
        /*00f6*/ 	.short	(.L_35 - .L_34)


	//   ....[0]....
.L_34:
        /*00f8*/ 	.word	0x00002540


	//   ....[1]....
        /*00fc*/ 	.word	0x00002580


	//   ....[2]....
        /*0100*/ 	.word	0x00002680


	//   ....[3]....
        /*0104*/ 	.word	0x000026d0


	//   ....[4]....
        /*0108*/ 	.word	0x000026e0


	//   ....[5]....
        /*010c*/ 	.word	0x00002730


	//   ....[6]....
        /*0110*/ 	.word	0x00002770


	//   ....[7]....
        /*0114*/ 	.word	0x000027b0


	//   ....[8]....
        /*0118*/ 	.word	0x00002860


	//   ....[9]....
        /*011c*/ 	.word	0x000028c0


	//   ....[10]....
        /*0120*/ 	.word	0x00002900


	//   ....[11]....
        /*0124*/ 	.word	0x00002940


	//   ....[12]....
        /*0128*/ 	.word	0x00002c00


	//   ....[13]....
        /*012c*/ 	.word	0x00002c30


	//   ....[14]....
        /*0130*/ 	.word	0x00002cc0


	//   ....[15]....
        /*0134*/ 	.word	0x00002ce0


	//   ....[16]....
        /*0138*/ 	.word	0x00002d10


	//   ....[17]....
        /*013c*/ 	.word	0x00002d70


	//----- nvinfo : EIATTR_SYSCALL_OFFSETS
	.align		4
.L_35:
        /*0140*/ 	.byte	0x04, 0x46
        /*0142*/ 	.short	(.L_37 - .L_36)


	//   ....[0]....
.L_36:
        /*0144*/ 	.word	0x000037a0


	//----- nvinfo : EIATTR_EXIT_INSTR_OFFSETS
	.align		4
.L_37:
        /*0148*/ 	.byte	0x04, 0x1c
        /*014a*/ 	.short	(.L_39 - .L_38)


	//   ....[0]....
.L_38:
        /*014c*/ 	.word	0x00003650


	//   ....[1]....
        /*0150*/ 	.word	0x00003670


	//----- nvinfo : EIATTR_REQNTID
	.align		4
.L_39:
        /*0154*/ 	.byte	0x04, 0x10
        /*0156*/ 	.short	(.L_41 - .L_40)
.L_40:
        /*0158*/ 	.word	0x00000200
        /*015c*/ 	.word	0x00000001
        /*0160*/ 	.word	0x00000001


	//----- nvinfo : EIATTR_CRS_STACK_SIZE
	.align		4
.L_41:
        /*0164*/ 	.byte	0x04, 0x1e
        /*0166*/ 	.short	(.L_43 - .L_42)
.L_42:
        /*0168*/ 	.word	0x00000000
.L_43:


//--------------------- .nv.callgraph             --------------------------
	.section	.nv.callgraph,"",@"SHT_CUDA_CALLGRAPH"
	.align	4
	.sectionentsize	8
	.align		4
        /*0000*/ 	.word	0x00000000
	.align		4
        /*0004*/ 	.word	0xffffffff
	.align		4
        /*0008*/ 	.word	index@(triton_red_fused__to_copy_add_mul_rsub_4)
	.align		4
        /*000c*/ 	.word	index@(__assertfail)
	.align		4
        /*0010*/ 	.word	0x00000000
	.align		4
        /*0014*/ 	.word	0xfffffffe
	.align		4
        /*0018*/ 	.word	0x00000000
	.align		4
        /*001c*/ 	.word	0xfffffffd
	.align		4
        /*0020*/ 	.word	0x00000000
	.align		4
        /*0024*/ 	.word	0xfffffffc


//--------------------- .nv.rel.action            --------------------------
	.section	.nv.rel.action,"",@"SHT_CUDA_RELOCINFO"
	.align	8
	.sectionentsize	8
        /*0000*/ 	.byte	0x73, 0x00, 0x00, 0x00, 0x00, 0x00, 0x00, 0x00, 0x00, 0x00, 0x00, 0x11, 0x25, 0x00, 0x05, 0x36


//--------------------- .nv.constant4             --------------------------
	.section	.nv.constant4,"a",@progbits
	.align	8
	.align		8
.nv.constant4:
        /*0000*/ 	.dword	__assertfail
	.align		8
        /*0008*/ 	.dword	assertFunc_0
	.align		8
        /*0010*/ 	.dword	assertFile_0
	.align		8
        /*0018*/ 	.dword	assertMessage_0
	.align		8
        /*0020*/ 	.dword	_$_str


//--------------------- .nv.constant0.triton_red_fused__to_copy_add_mul_rsub_4 --------------------------
	.section	.nv.constant0.triton_red_fused__to_copy_add_mul_rsub_4,"a",@progbits
	.sectionflags	@""
	.align	4
.nv.constant0.triton_red_fused__to_copy_add_mul_rsub_4:
	.zero		408


//--------------------- .text.triton_red_fused__to_copy_add_mul_rsub_4 --------------------------
	.section	.text.triton_red_fused__to_copy_add_mul_rsub_4,"ax",@progbits
	.sectionflags	@"SHF_BARRIERS=1"
	.sectioninfo	@"SHI_REGISTERS=86"
	.align	128
        .global         triton_red_fused__to_copy_add_mul_rsub_4
        .type           triton_red_fused__to_copy_add_mul_rsub_4,@function
        .size           triton_red_fused__to_copy_add_mul_rsub_4,(.L_x_4 - triton_red_fused__to_copy_add_mul_rsub_4)
        .other          triton_red_fused__to_copy_add_mul_rsub_4,@"STO_CUDA_ENTRY STV_DEFAULT"
triton_red_fused__to_copy_add_mul_rsub_4:
.text.triton_red_fused__to_copy_add_mul_rsub_4:
[----:B------:R-:W-:Y:S02]  /*0000*/  IMAD.MOV.U32 R1, RZ, RZ, c[0x0][0x28] ;  /* 0x00000a00ff017624 */ /* 0x000fe400078e00ff */
[----:B------:R-:W0:Y:S01]  /*0010*/  S2R R55, SR_CTAID.X ;  /* 0x0000000000377919 */ /* 0x000e220000002500 */
[----:B------:R-:W-:Y:S01]  /*0020*/  PLOP3.LUT P2, PT, PT, PT, PT, 0x8, 0x0 ;  /* 0x000000000000781c */ /* 0x000fe20003f4e170 */
[----:B------:R-:W-:Y:S01]  /*0030*/  IMAD.MOV.U32 R13, RZ, RZ, 0x8 ;  /* 0x00000008ff0d7424 */ /* 0x000fe200078e00ff */
[----:B------:R-:W-:Y:S01]  /*0040*/  PLOP3.LUT P1, PT, PT, PT, PT, 0x80, 0x0 ;  /* 0x000000000000781c */ /* 0x000fe20003f2f070 */
[----:B------:R-:W1:Y:S01]  /*0050*/  S2R R30, SR_TID.X ;  /* 0x00000000001e7919 */ /* 0x000e620000002100 */
[----:B------:R-:W-:Y:S01]  /*0060*/  P2R R70, PR, RZ, 0x4 ;  /* 0x00000004ff467803 */ /* 0x000fe20000000000 */
[----:B------:R-:W-:Y:S01]  /*0070*/  IMAD.MOV.U32 R24, RZ, RZ, 0x4 ;  /* 0x00000004ff187424 */ /* 0x000fe200078e00ff */
[----:B------:R-:W-:Y:S01]  /*0080*/  PLOP3.LUT P2, PT, PT, PT, PT, 0x8, 0x0 ;  /* 0x000000000000781c */ /* 0x000fe20003f4e170 */
[----:B------:R-:W-:Y:S01]  /*0090*/  IMAD.MOV.U32 R40, RZ, RZ, -0x800000 ;  /* 0xff800000ff287424 */ /* 0x000fe200078e00ff */
[----:B------:R-:W-:Y:S01]  /*00a0*/  PLOP3.LUT P3, PT, PT, PT, PT, 0x8, 0x0 ;  /* 0x000000000000781c */ /* 0x000fe20003f6e170 */
[----:B------:R-:W-:Y:S01]  /*00b0*/  IMAD.MOV.U32 R39, RZ, RZ, RZ ;  /* 0x000000ffff277224 */ /* 0x000fe200078e00ff */
[----:B------:R-:W-:Y:S01]  /*00c0*/  P2R R78, PR, RZ, 0x4 ;  /* 0x00000004ff4e7803 */ /* 0x000fe20000000000 */
[----:B------:R-:W-:Y:S01]  /*00d0*/  IMAD.MOV.U32 R59, RZ, RZ, RZ ;  /* 0x000000ffff3b7224 */ /* 0x000fe200078e00ff */
[----:B------:R-:W-:Y:S01]  /*00e0*/  P2R R77, PR, RZ, 0x2 ;  /* 0x00000002ff4d7803 */ /* 0x000fe20000000000 */
[----:B------:R-:W-:Y:S01]  /*00f0*/  IMAD.MOV.U32 R41, RZ, RZ, RZ ;  /* 0x000000ffff297224 */ /* 0x000fe200078e00ff */
[----:B------:R-:W-:Y:S01]  /*0100*/  PLOP3.LUT P1, PT, PT, PT, PT, 0x8, 0x0 ;  /* 0x000000000000781c */ /* 0x000fe20003f2e170 */
[----:B------:R-:W-:Y:S01]  /*0110*/  IMAD.MOV.U32 R43, RZ, RZ, RZ ;  /* 0x000000ffff2b7224 */ /* 0x000fe200078e00ff */
[----:B------:R-:W-:Y:S01]  /*0120*/  P2R R76, PR, RZ, 0x8 ;  /* 0x00000008ff4c7803 */ /* 0x000fe20000000000 */
[----:B------:R-:W-:Y:S01]  /*0130*/  IMAD.MOV.U32 R42, RZ, RZ, -0x800000 ;  /* 0xff800000ff2a7424 */ /* 0x000fe200078e00ff */
[----:B------:R-:W-:Y:S01]  /*0140*/  ULDC.64 UR6, c[0x0][0x118] ;  /* 0x0000460000067ab9 */ /* 0x000fe20000000a00 */
[----:B------:R-:W-:-:S02]  /*0150*/  IMAD.MOV.U32 R46, RZ, RZ, RZ ;  /* 0x000000ffff2e7224 */ /* 0x000fc400078e00ff */
[----:B------:R-:W-:Y:S02]  /*0160*/  IMAD.MOV.U32 R57, RZ, RZ, RZ ;  /* 0x000000ffff397224 */ /* 0x000fe400078e00ff */
[----:B0-----:R-:W-:Y:S02]  /*0170*/  IMAD.SHL.U32 R55, R55, 0x8, RZ ;  /* 0x0000000837377824 */ /* 0x001fe400078e00ff */
[----:B------:R-:W-:Y:S01]  /*0180*/  IMAD.MOV.U32 R45, RZ, RZ, -0x800000 ;  /* 0xff800000ff2d7424 */ /* 0x000fe200078e00ff */
[--C-:B-1----:R-:W-:Y:S01]  /*0190*/  SHF.R.U32.HI R2, RZ, 0x8, R30.reuse ;  /* 0x00000008ff027819 */ /* 0x102fe2000001161e */
[----:B------:R-:W-:Y:S01]  /*01a0*/  IMAD.SHL.U32 R27, R30, 0x4, RZ ;  /* 0x000000041e1b7824 */ /* 0x000fe200078e00ff */
[----:B------:R-:W-:Y:S01]  /*01b0*/  LOP3.LUT R0, R55, 0x7, R30, 0xf8, !PT ;  /* 0x0000000737007812 */ /* 0x000fe200078ef81e */
[----:B------:R-:W-:Y:S01]  /*01c0*/  IMAD.MOV.U32 R44, RZ, RZ, -0x800000 ;  /* 0xff800000ff2c7424 */ /* 0x000fe200078e00ff */
[----:B------:R-:W-:Y:S02]  /*01d0*/  SGXT.U32 R2, R2, 0x1 ;  /* 0x000000010202781a */ /* 0x000fe40000000000 */
[----:B------:R-:W-:-:S02]  /*01e0*/  ISETP.GE.AND P0, PT, R0, 0x2880, PT ;  /* 0x000028800000780c */ /* 0x000fc40003f06270 */
[----:B------:R-:W-:Y:S02]  /*01f0*/  LOP3.LUT R0, R30, 0x100, RZ, 0xc0, !PT ;  /* 0x000001001e007812 */ /* 0x000fe400078ec0ff */
[----:B------:R-:W-:Y:S02]  /*0200*/  SHF.R.U32.HI R5, RZ, 0x6, R30 ;  /* 0x00000006ff057819 */ /* 0x000fe4000001161e */
[----:B------:R-:W-:Y:S02]  /*0210*/  LOP3.LUT R31, R2, R55, RZ, 0xfc, !PT ;  /* 0x00000037021f7212 */ /* 0x000fe400078efcff */
[----:B------:R-:W-:Y:S02]  /*0220*/  SHF.R.U32.HI R3, RZ, 0x3, R0 ;  /* 0x00000003ff037819 */ /* 0x000fe40000011600 */
[----:B------:R-:W-:Y:S01]  /*0230*/  SHF.R.U32.HI R32, RZ, 0x3, R30 ;  /* 0x00000003ff207819 */ /* 0x000fe2000001161e */
[----:B------:R-:W-:Y:S01]  /*0240*/  IMAD.HI R2, R31, 0x1948b0fd, RZ ;  /* 0x1948b0fd1f027827 */ /* 0x000fe200078e02ff */
[----:B------:R-:W-:-:S02]  /*0250*/  SGXT.U32 R0, R5, 0x3 ;  /* 0x000000030500781a */ /* 0x000fc40000000000 */
[--C-:B------:R-:W-:Y:S01]  /*0260*/  SHF.R.U32.HI R6, RZ, 0x5, R30.reuse ;  /* 0x00000005ff067819 */ /* 0x100fe2000001161e */
[----:B------:R-:W-:Y:S01]  /*0270*/  IMAD.SHL.U32 R5, R30, 0x10, RZ ;  /* 0x000000101e057824 */ /* 0x000fe200078e00ff */
[----:B------:R-:W-:Y:S02]  /*0280*/  SHF.R.U32.HI R4, RZ, 0x2, R30 ;  /* 0x00000002ff047819 */ /* 0x000fe4000001161e */
[----:B------:R-:W-:Y:S01]  /*0290*/  SGXT.U32 R32, R32, 0x5 ;  /* 0x000000052020781a */ /* 0x000fe20000000000 */
[----:B------:R0:W1:Y:S01]  /*02a0*/  R2UR UR4, R6 ;  /* 0x00000000060473c2 */ /* 0x00006200000e0000 */
[----:B------:R-:W-:Y:S02]  /*02b0*/  LOP3.LUT R55, R0, R55, RZ, 0xfc, !PT ;  /* 0x0000003700377212 */ /* 0x000fe400078efcff */
[----:B------:R-:W-:Y:S02]  /*02c0*/  LOP3.LUT R32, R32, R3, RZ, 0xfc, !PT ;  /* 0x0000000320207212 */ /* 0x000fe400078efcff */
[----:B------:R-:W-:Y:S01]  /*02d0*/  LOP3.LUT R33, R4, 0x70, RZ, 0xc0, !PT ;  /* 0x0000007004217812 */ /* 0x000fe200078ec0ff */
[----:B------:R-:W-:Y:S01]  /*02e0*/  IMAD.HI R4, R55, 0x1948b0fd, RZ ;  /* 0x1948b0fd37047827 */ /* 0x000fe200078e02ff */
[----:B------:R-:W-:-:S02]  /*02f0*/  SHF.R.U32.HI R3, RZ, 0x1f, R2 ;  /* 0x0000001fff037819 */ /* 0x000fc40000011602 */
[----:B0-----:R-:W-:Y:S01]  /*0300*/  LOP3.LUT R6, R5, 0x1ff0, RZ, 0xc0, !PT ;  /* 0x00001ff005067812 */ /* 0x001fe200078ec0ff */
[----:B------:R-:W-:Y:S01]  /*0310*/  IMAD.SHL.U32 R5, R30, 0x100, RZ ;  /* 0x000001001e057824 */ /* 0x000fe200078e00ff */
[----:B------:R-:W-:Y:S01]  /*0320*/  LOP3.LUT R34, R31, 0x2, RZ, 0xfc, !PT ;  /* 0x000000021f227812 */ /* 0x000fe200078efcff */
[----:B------:R-:W-:Y:S01]  /*0330*/  IMAD R26, R55, 0x144, RZ ;  /* 0x00000144371a7824 */ /* 0x000fe200078e02ff */
[----:B------:R-:W-:Y:S01]  /*0340*/  LEA.HI.SX32 R8, R2, R3, 0x1b ;  /* 0x0000000302087211 */ /* 0x000fe200078fdaff */
[----:B------:R-:W-:Y:S01]  /*0350*/  IMAD.IADD R33, R33, 0x1, R6 ;  /* 0x0000000121217824 */ /* 0x000fe200078e0206 */
[----:B------:R-:W-:Y:S01]  /*0360*/  LOP3.LUT R11, R5, 0x700, RZ, 0xc0, !PT ;  /* 0x00000700050b7812 */ /* 0x000fe200078ec0ff */
[----:B------:R-:W-:Y:S01]  /*0370*/  IMAD.HI R2, R34, 0x1948b0fd, RZ ;  /* 0x1948b0fd22027827 */ /* 0x000fe200078e02ff */
[----:B------:R-:W-:Y:S02]  /*0380*/  SHF.R.U32.HI R3, RZ, 0x1f, R4 ;  /* 0x0000001fff037819 */ /* 0x000fe40000011604 */
[C---:B------:R-:W-:Y:S01]  /*0390*/  LOP3.LUT R35, R31.reuse, 0x4, RZ, 0xfc, !PT ;  /* 0x000000041f237812 */ /* 0x040fe200078efcff */
[----:B------:R-:W-:Y:S01]  /*03a0*/  IMAD R51, R8, -0x144, R31 ;  /* 0xfffffebc08337824 */ /* 0x000fe200078e021f */
[----:B------:R-:W-:-:S02]  /*03b0*/  LOP3.LUT R36, R31, 0x6, RZ, 0xfc, !PT ;  /* 0x000000061f247812 */ /* 0x000fc400078efcff */
[----:B------:R-:W-:Y:S01]  /*03c0*/  LOP3.LUT R5, R32, R11, RZ, 0xfc, !PT ;  /* 0x0000000b20057212 */ /* 0x000fe200078efcff */
[----:B-1----:R-:W-:Y:S01]  /*03d0*/  ULOP3.LUT UR4, UR4, 0x8, URZ, 0xc0, !UPT ;  /* 0x0000000804047892 */ /* 0x002fe2000f8ec03f */
[-C--:B------:R-:W-:Y:S01]  /*03e0*/  LEA.HI.SX32 R9, R4, R3.reuse, 0x1b ;  /* 0x0000000304097211 */ /* 0x080fe200078fdaff */
[----:B------:R-:W-:Y:S01]  /*03f0*/  IMAD.HI R6, R36, 0x1948b0fd, RZ ;  /* 0x1948b0fd24067827 */ /* 0x000fe200078e02ff */
[----:B------:R-:W-:Y:S02]  /*0400*/  LEA.HI.SX32 R10, R4, R3, 0x18 ;  /* 0x00000003040a7211 */ /* 0x000fe400078fc2ff */
[----:B------:R-:W-:Y:S01]  /*0410*/  SHF.R.U32.HI R3, RZ, 0x1f, R2 ;  /* 0x0000001fff037819 */ /* 0x000fe20000011602 */
[----:B------:R-:W-:Y:S01]  /*0420*/  IMAD.HI R4, R35, 0x1948b0fd, RZ ;  /* 0x1948b0fd23047827 */ /* 0x000fe200078e02ff */
[----:B------:R-:W-:Y:S02]  /*0430*/  SHF.R.U32.HI R7, RZ, 0x1f, R6 ;  /* 0x0000001fff077819 */ /* 0x000fe40000011606 */
[----:B------:R-:W-:Y:S01]  /*0440*/  LEA.HI.SX32 R3, R2, R3, 0x1b ;  /* 0x0000000302037211 */ /* 0x000fe200078fdaff */
[C---:B------:R-:W-:Y:S01]  /*0450*/  IMAD.SHL.U32 R12, R5.reuse, 0x4, RZ ;  /* 0x00000004050c7824 */ /* 0x040fe200078e00ff */
[----:B------:R-:W-:Y:S01]  /*0460*/  IADD3 R2, R30, 0x200, RZ ;  /* 0x000002001e027810 */ /* 0x000fe20007ffe0ff */
[----:B------:R-:W-:Y:S01]  /*0470*/  IMAD.SHL.U32 R38, R5, 0x8, RZ ;  /* 0x0000000805267824 */ /* 0x000fe200078e00ff */
[----:B------:R-:W-:Y:S01]  /*0480*/  SHF.R.U32.HI R5, RZ, 0x1f, R4 ;  /* 0x0000001fff057819 */ /* 0x000fe20000011604 */
[----:B------:R-:W-:Y:S01]  /*0490*/  IMAD R52, R3, -0x144, R34 ;  /* 0xfffffebc03347824 */ /* 0x000fe200078e0222 */
[----:B------:R-:W-:Y:S01]  /*04a0*/  SHF.R.U32.HI R2, RZ, 0x5, R2 ;  /* 0x00000005ff027819 */ /* 0x000fe20000011602 */
[----:B------:R-:W-:Y:S01]  /*04b0*/  IMAD R28, R9, 0x10, R26 ;  /* 0x00000010091c7824 */ /* 0x000fe200078e021a */
[----:B------:R-:W-:-:S02]  /*04c0*/  LEA.HI.SX32 R4, R4, R5, 0x1b ;  /* 0x0000000504047211 */ /* 0x000fc400078fdaff */
[----:B------:R-:W-:Y:S02]  /*04d0*/  IADD3 R5, R30, 0x400, RZ ;  /* 0x000004001e057810 */ /* 0x000fe40007ffe0ff */
[----:B------:R-:W-:Y:S01]  /*04e0*/  ISETP.GE.AND P2, PT, R55, 0x2880, PT ;  /* 0x000028803700780c */ /* 0x000fe20003f46270 */
[----:B------:R-:W-:Y:S01]  /*04f0*/  IMAD R54, R4, -0x144, R35 ;  /* 0xfffffebc04367824 */ /* 0x000fe200078e0223 */
[C---:B------:R-:W-:Y:S01]  /*0500*/  LEA.HI R37, R11.reuse, R12, RZ, 0x1c ;  /* 0x0000000c0b257211 */ /* 0x040fe200078fe0ff */
[----:B------:R-:W-:Y:S01]  /*0510*/  IMAD R12, R10, 0x144, RZ ;  /* 0x000001440a0c7824 */ /* 0x000fe200078e02ff */
[----:B------:R-:W-:Y:S02]  /*0520*/  LEA.HI R38, R11, R38, RZ, 0x1b ;  /* 0x000000260b267211 */ /* 0x000fe400078fd8ff */
[----:B------:R-:W-:Y:S02]  /*0530*/  LEA.HI.SX32 R7, R6, R7, 0x1b ;  /* 0x0000000706077211 */ /* 0x000fe400078fdaff */
[----:B------:R-:W-:-:S02]  /*0540*/  IADD3 R11, R30, 0x600, RZ ;  /* 0x000006001e0b7810 */ /* 0x000fc40007ffe0ff */
[----:B------:R-:W-:Y:S01]  /*0550*/  SHF.R.U32.HI R6, RZ, 0x5, R5 ;  /* 0x00000005ff067819 */ /* 0x000fe20000011605 */
[----:B------:R-:W-:Y:S01]  /*0560*/  IMAD R53, R7, -0x144, R36 ;  /* 0xfffffebc07357824 */ /* 0x000fe200078e0224 */
[----:B------:R-:W-:Y:S02]  /*0570*/  LOP3.LUT R5, R2, 0x18, RZ, 0xc0, !PT ;  /* 0x0000001802057812 */ /* 0x000fe400078ec0ff */
[----:B------:R-:W-:Y:S02]  /*0580*/  P2R R2, PR, RZ, 0x4 ;  /* 0x00000004ff027803 */ /* 0x000fe40000000000 */
[----:B------:R-:W-:Y:S01]  /*0590*/  LEA.HI R2, R8, R8, RZ, 0x3 ;  /* 0x0000000808027211 */ /* 0x000fe200078f18ff */
[C---:B------:R-:W-:Y:S01]  /*05a0*/  IMAD R48, R30.reuse, 0x8, R5 ;  /* 0x000000081e307824 */ /* 0x040fe200078e0205 */
[----:B------:R-:W-:Y:S02]  /*05b0*/  LOP3.LUT R47, R30, 0x1ff, RZ, 0xc0, !PT ;  /* 0x000001ff1e2f7812 */ /* 0x000fe400078ec0ff */
[----:B------:R-:W-:-:S02]  /*05c0*/  SHF.R.U32.HI R11, RZ, 0x5, R11 ;  /* 0x00000005ff0b7819 */ /* 0x000fc4000001160b */
[----:B------:R-:W-:Y:S02]  /*05d0*/  LOP3.LUT R6, R6, 0x28, RZ, 0xc0, !PT ;  /* 0x0000002806067812 */ /* 0x000fe400078ec0ff */
[----:B------:R-:W-:Y:S02]  /*05e0*/  LOP3.LUT R5, R2, 0xfffffff8, RZ, 0xc0, !PT ;  /* 0xfffffff802057812 */ /* 0x000fe400078ec0ff */
[----:B------:R-:W-:Y:S01]  /*05f0*/  LOP3.LUT R11, R11, 0x38, RZ, 0xc0, !PT ;  /* 0x000000380b0b7812 */ /* 0x000fe200078ec0ff */
[----:B------:R-:W-:Y:S01]  /*0600*/  IMAD R50, R47, 0x8, R6 ;  /* 0x000000082f327824 */ /* 0x000fe200078e0206 */
[----:B------:R-:W-:Y:S01]  /*0610*/  LEA.HI R2, R3, R3, RZ, 0x3 ;  /* 0x0000000303027211 */ /* 0x000fe200078f18ff */
[----:B------:R-:W-:Y:S01]  /*0620*/  IMAD.IADD R5, R8, 0x1, -R5 ;  /* 0x0000000108057824 */ /* 0x000fe200078e0a05 */
[----:B------:R-:W-:Y:S01]  /*0630*/  LEA.HI R6, R4, R4, RZ, 0x3 ;  /* 0x0000000404067211 */ /* 0x000fe200078f18ff */
[----:B------:R-:W-:Y:S01]  /*0640*/  IMAD R49, R30, 0x8, R11 ;  /* 0x000000081e317824 */ /* 0x000fe200078e020b */
[----:B------:R-:W-:Y:S01]  /*0650*/  LEA.HI R10, R7, R7, RZ, 0x3 ;  /* 0x00000007070a7211 */ /* 0x000fe200078f18ff */
[----:B------:R-:W-:Y:S01]  /*0660*/  IMAD.WIDE R18, R5, R24, c[0x0][0x160] ;  /* 0x0000580005127625 */ /* 0x000fe200078e0218 */
[----:B------:R-:W-:-:S02]  /*0670*/  LOP3.LUT R2, R2, 0xfffffff8, RZ, 0xc0, !PT ;  /* 0xfffffff802027812 */ /* 0x000fc400078ec0ff */
[----:B------:R-:W-:Y:S02]  /*0680*/  LOP3.LUT R11, R6, 0xfffffff8, RZ, 0xc0, !PT ;  /* 0xfffffff8060b7812 */ /* 0x000fe400078ec0ff */
[----:B------:R-:W-:Y:S01]  /*0690*/  LOP3.LUT R10, R10, 0xfffffff8, RZ, 0xc0, !PT ;  /* 0xfffffff80a0a7812 */ /* 0x000fe200078ec0ff */
[----:B------:R-:W-:Y:S01]  /*06a0*/  IMAD.IADD R20, R3, 0x1, -R2 ;  /* 0x0000000103147824 */ /* 0x000fe200078e0a02 */
[----:B------:R-:W-:Y:S01]  /*06b0*/  LOP3.LUT R27, R27, 0xfc, RZ, 0xc0, !PT ;  /* 0x000000fc1b1b7812 */ /* 0x000fe200078ec0ff */
[----:B------:R-:W-:Y:S01]  /*06c0*/  IMAD.WIDE R2, R12, R13, c[0x0][0x168] ;  /* 0x00005a000c027625 */ /* 0x000fe200078e020d */
[----:B------:R-:W-:Y:S02]  /*06d0*/  LOP3.LUT R29, R30, 0x7, RZ, 0xc0, !PT ;  /* 0x000000071e1d7812 */ /* 0x000fe400078ec0ff */
[----:B------:R-:W-:Y:S01]  /*06e0*/  SHF.R.S32.HI R56, RZ, 0x1f, R51 ;  /* 0x0000001fff387819 */ /* 0x000fe20000011433 */
[----:B------:R-:W-:Y:S01]  /*06f0*/  IMAD.IADD R11, R4, 0x1, -R11 ;  /* 0x00000001040b7824 */ /* 0x000fe200078e0a0b */
[----:B------:R-:W-:Y:S01]  /*0700*/  SHF.R.S32.HI R58, RZ, 0x1f, R53 ;  /* 0x0000001fff3a7819 */ /* 0x000fe20000011435 */
[----:B------:R-:W-:Y:S01]  /*0710*/  IMAD.IADD R10, R7, 0x1, -R10 ;  /* 0x00000001070a7824 */ /* 0x000fe200078e0a0a */
[----:B------:R-:W-:Y:S01]  /*0720*/  SHF.R.S32.HI R60, RZ, 0x1f, R54 ;  /* 0x0000001fff3c7819 */ /* 0x000fe20000011436 */
[----:B------:R-:W-:Y:S01]  /*0730*/  IMAD.WIDE R20, R20, R24, c[0x0][0x160] ;  /* 0x0000580014147625 */ /* 0x000fe200078e0218 */
[----:B------:R-:W-:-:S03]  /*0740*/  SHF.R.S32.HI R62, RZ, 0x1f, R52 ;  /* 0x0000001fff3e7819 */ /* 0x000fc60000011434 */
[----:B------:R-:W-:-:S04]  /*0750*/  IMAD.WIDE R22, R11, R24, c[0x0][0x160] ;  /* 0x000058000b167625 */ /* 0x000fc800078e0218 */
[----:B------:R-:W-:-:S04]  /*0760*/  IMAD.WIDE.U32 R16, R27, 0x8, R2 ;  /* 0x000000081b107825 */ /* 0x000fc800078e0002 */
[----:B------:R-:W-:-:S04]  /*0770*/  IMAD.WIDE R24, R10, R24, c[0x0][0x160] ;  /* 0x000058000a187625 */ /* 0x000fc800078e0218 */
.L_x_2:
[----:B------:R-:W-:-:S04]  /*0780*/  LOP3.LUT R4, R59, 0xff, R30, 0xf8, !PT ;  /* 0x000000ff3b047812 */ /* 0x000fc800078ef81e */
[----:B------:R-:W-:-:S04]  /*0790*/  IADD3 R68, P2, -R51, R4, RZ ;  /* 0x0000000433447210 */ /* 0x000fc80007f5e1ff */
[----:B------:R-:W-:-:S04]  /*07a0*/  IABS R12, R68 ;  /* 0x00000044000c7213 */ /* 0x000fc80000000000 */
[----:B------:R-:W-:Y:S02]  /*07b0*/  I2FP.F32.S32 R5, R12 ;  /* 0x0000000c00057245 */ /* 0x000fe40000201400 */
[----:B------:R-:W-:-:S03]  /*07c0*/  ISETP.GE.AND P4, PT, R12, 0x8, PT ;  /* 0x000000080c00780c */ /* 0x000fc60003f86270 */
[----:B------:R-:W-:-:S05]  /*07d0*/  FMUL R6, R5, 0.125 ;  /* 0x3e00000005067820 */ /* 0x000fca0000400000 */
[----:B------:R-:W-:-:S04]  /*07e0*/  FSETP.GEU.AND P3, PT, R6, 1.175494350822287508e-38, PT ;  /* 0x008000000600780b */ /* 0x000fc80003f6e000 */
[----:B------:R-:W-:-:S09]  /*07f0*/  FSEL R7, RZ, -23, P3 ;  /* 0xc1b80000ff077808 */ /* 0x000fd20001800000 */
[----:B------:R-:W-:-:S05]  /*0800*/  @!P3 FMUL R6, R6, 8388608 ;  /* 0x4b0000000606b820 */ /* 0x000fca0000400000 */
[C---:B------:R-:W-:Y:S02]  /*0810*/  IADD3 R5, R6.reuse, -0x3f2aaaab, RZ ;  /* 0xc0d5555506057810 */ /* 0x040fe40007ffe0ff */
[----:B------:R-:W-:Y:S02]  /*0820*/  ISETP.GE.U32.AND P3, PT, R6, 0x7f800000, PT ;  /* 0x7f8000000600780c */ /* 0x000fe40003f66070 */
[----:B------:R-:W-:Y:S01]  /*0830*/  LOP3.LUT R9, R5, 0xff800000, RZ, 0xc0, !PT ;  /* 0xff80000005097812 */ /* 0x000fe200078ec0ff */
[----:B------:R-:W-:-:S04]  /*0840*/  IMAD.MOV.U32 R5, RZ, RZ, 0x3e055027 ;  /* 0x3e055027ff057424 */ /* 0x000fc800078e00ff */
[----:B------:R-:W-:-:S04]  /*0850*/  IMAD.IADD R8, R6, 0x1, -R9 ;  /* 0x0000000106087824 */ /* 0x000fc800078e0a09 */
[----:B------:R-:W-:Y:S01]  /*0860*/  FADD R10, R8, -1 ;  /* 0xbf800000080a7421 */ /* 0x000fe20000000000 */
[----:B------:R-:W-:Y:S01]  /*0870*/  I2FP.F32.S32 R8, R9 ;  /* 0x0000000900087245 */ /* 0x000fe20000201400 */
[----:B------:R-:W-:Y:S02]  /*0880*/  @P3 IMAD.MOV.U32 R9, RZ, RZ, 0x7f800000 ;  /* 0x7f800000ff093424 */ /* 0x000fe400078e00ff */
[----:B------:R-:W-:Y:S02]  /*0890*/  FFMA.FTZ R11, R10, -R5, 0.14084610342979431152 ;  /* 0x3e1039f60a0b7423 */ /* 0x000fe40000010805 */
[----:B------:R-:W-:Y:S01]  /*08a0*/  FFMA.FTZ R7, R8, 1.1920928955078125e-07, R7 ;  /* 0x3400000008077823 */ /* 0x000fe20000010007 */
[----:B------:R-:W-:Y:S01]  /*08b0*/  SHF.R.S32.HI R8, RZ, 0x1f, R12 ;  /* 0x0000001fff087819 */ /* 0x000fe2000001140c */
[----:B------:R-:W-:-:S04]  /*08c0*/  FFMA.FTZ R11, R10, R11, -0.12148627638816833496 ;  /* 0xbdf8cdcc0a0b7423 */ /* 0x000fc8000001000b */
[----:B------:R-:W-:-:S04]  /*08d0*/  FFMA.FTZ R11, R10, R11, 0.13980610668659210205 ;  /* 0x3e0f29550a0b7423 */ /* 0x000fc8000001000b */
[----:B------:R-:W-:-:S04]  /*08e0*/  FFMA.FTZ R11, R10, R11, -0.16684235632419586182 ;  /* 0xbe2ad8b90a0b7423 */ /* 0x000fc8000001000b */
[----:B------:R-:W-:-:S04]  /*08f0*/  FFMA.FTZ R11, R10, R11, 0.20012299716472625732 ;  /* 0x3e4ced0b0a0b7423 */ /* 0x000fc8000001000b */
[----:B------:R-:W-:-:S04]  /*0900*/  FFMA.FTZ R11, R10, R11, -0.24999669194221496582 ;  /* 0xbe7fff220a0b7423 */ /* 0x000fc8000001000b */
[----:B------:R-:W-:-:S04]  /*0910*/  FFMA.FTZ R11, R10, R11, 0.33333182334899902344 ;  /* 0x3eaaaa780a0b7423 */ /* 0x000fc8000001000b */
[----:B------:R-:W-:-:S04]  /*0920*/  FFMA.FTZ R11, R10, R11, -0.5 ;  /* 0xbf0000000a0b7423 */ /* 0x000fc8000001000b */
[----:B------:R-:W-:-:S04]  /*0930*/  FMUL R11, R10, R11 ;  /* 0x0000000b0a0b7220 */ /* 0x000fc80000400000 */
[----:B------:R-:W-:-:S04]  /*0940*/  FFMA.FTZ R10, R10, R11, R10 ;  /* 0x0000000b0a0a7223 */ /* 0x000fc8000001000a */
[----:B------:R-:W-:Y:S01]  /*0950*/  FFMA.FTZ R7, R7, 0.69314718246459960938, R10 ;  /* 0x3f31721807077823 */ /* 0x000fe2000001000a */
[----:B------:R-:W-:-:S04]  /*0960*/  @P3 FFMA.FTZ R7, R6, R9, +INF ;  /* 0x7f80000006073423 */ /* 0x000fc80000010009 */
[----:B------:R-:W-:-:S04]  /*0970*/  FMUL.M8 R9, R7, 0.36067375540733337402 ;  /* 0x3eb8aa3b07097820 */ /* 0x000fc80000700000 */
[----:B------:R-:W0:Y:S02]  /*0980*/  F2I.S64.TRUNC R6, R9 ;  /* 0x0000000900067311 */ /* 0x000e24000020d900 */
[----:B0-----:R-:W-:Y:S01]  /*0990*/  IADD3 R10, P3, R6, 0x8, RZ ;  /* 0x00000008060a7810 */ /* 0x001fe20007f7e0ff */
[----:B------:R-:W-:-:S04]  /*09a0*/  IMAD.MOV.U32 R6, RZ, RZ, R12 ;  /* 0x000000ffff067224 */ /* 0x000fc800078e000c */
[----:B------:R-:W-:Y:S01]  /*09b0*/  IMAD.X R7, RZ, RZ, R7, P3 ;  /* 0x000000ffff077224 */ /* 0x000fe200018e0607 */
[----:B------:R-:W-:-:S04]  /*09c0*/  ISETP.LT.U32.AND P3, PT, R10, 0xf, PT ;  /* 0x0000000f0a00780c */ /* 0x000fc80003f61070 */
[----:B------:R-:W-:-:S04]  /*09d0*/  ISETP.LT.AND.EX P3, PT, R7, RZ, PT, P3 ;  /* 0x000000ff0700720c */ /* 0x000fc80003f61330 */
[----:B------:R-:W-:Y:S02]  /*09e0*/  @P4 SEL R6, R10, 0xf, P3 ;  /* 0x0000000f0a064807 */ /* 0x000fe40001800000 */
[----:B------:R-:W-:Y:S02]  /*09f0*/  @P4 SEL R8, R7, RZ, P3 ;  /* 0x000000ff07084207 */ /* 0x000fe40001800000 */
[----:B------:R-:W-:-:S04]  /*0a00*/  IADD3 R7, P3, -R52, R4, RZ ;  /* 0x0000000434077210 */ /* 0x000fc80007f7e1ff */
[----:B------:R-:W-:Y:S02]  /*0a10*/  IABS R15, R7 ;  /* 0x00000007000f7213 */ /* 0x000fe40000000000 */
[----:B------:R-:W-:Y:S02]  /*0a20*/  P2R R63, PR, RZ, 0x8 ;  /* 0x00000008ff3f7803 */ /* 0x000fe40000000000 */
        /* <DEDUP_REMOVED lines=8> */
[----:B------:R-:W-:-:S05]  /*0ab0*/  LOP3.LUT R12, R11, 0xff800000, RZ, 0xc0, !PT ;  /* 0xff8000000b0c7812 */ /* 0x000fca00078ec0ff */
[----:B------:R-:W-:-:S04]  /*0ac0*/  IMAD.IADD R11, R9, 0x1, -R12 ;  /* 0x00000001090b7824 */ /* 0x000fc800078e0a0c */
[----:B------:R-:W-:-:S04]  /*0ad0*/  FADD R14, R11, -1 ;  /* 0xbf8000000b0e7421 */ /* 0x000fc80000000000 */
[----:B------:R-:W-:-:S04]  /*0ae0*/  FFMA.FTZ R11, R14, -R5, 0.14084610342979431152 ;  /* 0x3e1039f60e0b7423 */ /* 0x000fc80000010805 */
[----:B------:R-:W-:-:S04]  /*0af0*/  FFMA.FTZ R11, R14, R11, -0.12148627638816833496 ;  /* 0xbdf8cdcc0e0b7423 */ /* 0x000fc8000001000b */
[----:B------:R-:W-:-:S04]  /*0b00*/  FFMA.FTZ R11, R14, R11, 0.13980610668659210205 ;  /* 0x3e0f29550e0b7423 */ /* 0x000fc8000001000b */
[----:B------:R-:W-:-:S04]  /*0b10*/  FFMA.FTZ R11, R14, R11, -0.16684235632419586182 ;  /* 0xbe2ad8b90e0b7423 */ /* 0x000fc8000001000b */
[----:B------:R-:W-:-:S04]  /*0b20*/  FFMA.FTZ R11, R14, R11, 0.20012299716472625732 ;  /* 0x3e4ced0b0e0b7423 */ /* 0x000fc8000001000b */
[----:B------:R-:W-:-:S04]  /*0b30*/  FFMA.FTZ R11, R14, R11, -0.24999669194221496582 ;  /* 0xbe7fff220e0b7423 */ /* 0x000fc8000001000b */
[----:B------:R-:W-:-:S04]  /*0b40*/  FFMA.FTZ R11, R14, R11, 0.33333182334899902344 ;  /* 0x3eaaaa780e0b7423 */ /* 0x000fc8000001000b */
[C---:B------:R-:W-:Y:S01]  /*0b50*/  FFMA.FTZ R13, R14.reuse, R11, -0.5 ;  /* 0xbf0000000e0d7423 */ /* 0x040fe2000001000b */
[----:B------:R-:W-:Y:S01]  /*0b60*/  I2FP.F32.S32 R11, R12 ;  /* 0x0000000c000b7245 */ /* 0x000fe20000201400 */
[----:B------:R-:W-:Y:S02]  /*0b70*/  @P3 IMAD.MOV.U32 R12, RZ, RZ, 0x7f800000 ;  /* 0x7f800000ff0c3424 */ /* 0x000fe400078e00ff */
[C---:B------:R-:W-:Y:S02]  /*0b80*/  FMUL R13, R14.reuse, R13 ;  /* 0x0000000d0e0d7220 */ /* 0x040fe40000400000 */
[----:B------:R-:W-:Y:S02]  /*0b90*/  FFMA.FTZ R10, R11, 1.1920928955078125e-07, R10 ;  /* 0x340000000b0a7823 */ /* 0x000fe4000001000a */
[----:B------:R-:W-:-:S04]  /*0ba0*/  FFMA.FTZ R13, R14, R13, R14 ;  /* 0x0000000d0e0d7223 */ /* 0x000fc8000001000e */
[----:B------:R-:W-:Y:S01]  /*0bb0*/  FFMA.FTZ R10, R10, 0.69314718246459960938, R13 ;  /* 0x3f3172180a0a7823 */ /* 0x000fe2000001000d */
[----:B------:R-:W-:Y:S01]  /*0bc0*/  @P3 FFMA.FTZ R10, R9, R12, +INF ;  /* 0x7f800000090a3423 */ /* 0x000fe2000001000c */
[----:B------:R-:W-:-:S03]  /*0bd0*/  SHF.R.S32.HI R9, RZ, 0x1f, R15 ;  /* 0x0000001fff097819 */ /* 0x000fc6000001140f */
        /* <DEDUP_REMOVED lines=10> */
[----:B------:R-:W-:Y:S01]  /*0c80*/  IABS R65, R11 ;  /* 0x0000000b00417213 */ /* 0x000fe20000000000 */
[----:B------:R-:W-:-:S03]  /*0c90*/  IMAD.X R72, R41, 0x1, ~R60, P3 ;  /* 0x0000000129487824 */ /* 0x000fc600018e0e3c */
[----:B------:R-:W-:Y:S02]  /*0ca0*/  I2FP.F32.S32 R12, R65 ;  /* 0x00000041000c7245 */ /* 0x000fe40000201400 */
[----:B------:R-:W-:Y:S02]  /*0cb0*/  ISETP.GE.AND P5, PT, R65, 0x8, PT ;  /* 0x000000084100780c */ /* 0x000fe40003fa6270 */
[----:B------:R-:W-:Y:S01]  /*0cc0*/  SHF.R.S32.HI R69, RZ, 0x1f, R65 ;  /* 0x0000001fff457819 */ /* 0x000fe20000011441 */
        /* <DEDUP_REMOVED lines=8> */
[----:B------:R-:W-:Y:S01]  /*0d50*/  FADD R64, R14, -1 ;  /* 0xbf8000000e407421 */ /* 0x000fe20000000000 */
[----:B------:R-:W-:Y:S01]  /*0d60*/  I2FP.F32.S32 R14, R15 ;  /* 0x0000000f000e7245 */ /* 0x000fe20000201400 */
[----:B------:R-:W-:Y:S02]  /*0d70*/  @P4 IMAD.MOV.U32 R15, RZ, RZ, 0x7f800000 ;  /* 0x7f800000ff0f4424 */ /* 0x000fe400078e00ff */
[----:B------:R-:W-:Y:S02]  /*0d80*/  FFMA.FTZ R61, R64, -R5, 0.14084610342979431152 ;  /* 0x3e1039f6403d7423 */ /* 0x000fe40000010805 */
[----:B------:R-:W-:Y:S02]  /*0d90*/  FFMA.FTZ R13, R14, 1.1920928955078125e-07, R13 ;  /* 0x340000000e0d7823 */ /* 0x000fe4000001000d */
        /* <DEDUP_REMOVED lines=8> */
[----:B------:R-:W-:Y:S01]  /*0e20*/  FFMA.FTZ R64, R64, R61, R64 ;  /* 0x0000003d40407223 */ /* 0x000fe20000010040 */
[----:B------:R-:W-:-:S03]  /*0e30*/  IMAD.MOV.U32 R61, RZ, RZ, R65 ;  /* 0x000000ffff3d7224 */ /* 0x000fc600078e0041 */
[----:B------:R-:W-:Y:S01]  /*0e40*/  FFMA.FTZ R13, R13, 0.69314718246459960938, R64 ;  /* 0x3f3172180d0d7823 */ /* 0x000fe20000010040 */
[----:B------:R-:W-:-:S04]  /*0e50*/  @P4 FFMA.FTZ R13, R12, R15, +INF ;  /* 0x7f8000000c0d4423 */ /* 0x000fc8000001000f */
[----:B------:R-:W-:-:S06]  /*0e60*/  FMUL.M8 R13, R13, 0.36067375540733337402 ;  /* 0x3eb8aa3b0d0d7820 */ /* 0x000fcc0000700000 */
[----:B------:R-:W0:Y:S02]  /*0e70*/  F2I.S64.TRUNC R12, R13 ;  /* 0x0000000d000c7311 */ /* 0x000e24000020d900 */
[----:B0-----:R-:W-:-:S05]  /*0e80*/  IADD3 R12, P4, R12, 0x8, RZ ;  /* 0x000000080c0c7810 */ /* 0x001fca0007f9e0ff */
        /* <DEDUP_REMOVED lines=19> */
[----:B------:R-:W-:-:S03]  /*0fc0*/  I2FP.F32.S32 R14, R15 ;  /* 0x0000000f000e7245 */ /* 0x000fc60000201400 */
        /* <DEDUP_REMOVED lines=11> */
[----:B------:R-:W-:-:S03]  /*1080*/  @P5 IMAD.MOV.U32 R5, RZ, RZ, 0x7f800000 ;  /* 0x7f800000ff055424 */ /* 0x000fc600078e00ff */
[----:B------:R-:W-:Y:S01]  /*1090*/  FFMA.FTZ R13, R13, 0.69314718246459960938, R64 ;  /* 0x3f3172180d0d7823 */ /* 0x000fe20000010040 */
[----:B------:R-:W-:Y:S01]  /*10a0*/  @P5 FFMA.FTZ R13, R12, R5, +INF ;  /* 0x7f8000000c0d5423 */ /* 0x000fe20000010005 */
[----:B------:R-:W-:-:S03]  /*10b0*/  IMAD.MOV.U32 R5, RZ, RZ, R65 ;  /* 0x000000ffff057224 */ /* 0x000fc600078e0041 */
[----:B------:R-:W-:-:S06]  /*10c0*/  FMUL.M8 R13, R13, 0.36067375540733337402 ;  /* 0x3eb8aa3b0d0d7820 */ /* 0x000fcc0000700000 */
[----:B------:R-:W0:Y:S02]  /*10d0*/  F2I.S64.TRUNC R12, R13 ;  /* 0x0000000d000c7311 */ /* 0x000e24000020d900 */
[----:B0-----:R-:W-:Y:S02]  /*10e0*/  IADD3 R14, P5, R12, 0x8, RZ ;  /* 0x000000080c0e7810 */ /* 0x001fe40007fbe0ff */
[----:B------:R-:W-:-:S03]  /*10f0*/  SHF.R.S32.HI R12, RZ, 0x1f, R65 ;  /* 0x0000001fff0c7819 */ /* 0x000fc60000011441 */
[----:B------:R-:W-:Y:S01]  /*1100*/  IMAD.X R15, RZ, RZ, R13, P5 ;  /* 0x000000ffff0f7224 */ /* 0x000fe200028e060d */
[----:B------:R-:W-:-:S04]  /*1110*/  ISETP.LT.U32.AND P5, PT, R14, 0xf, PT ;  /* 0x0000000f0e00780c */ /* 0x000fc80003fa1070 */
[----:B------:R-:W-:-:S04]  /*1120*/  ISETP.LT.AND.EX P5, PT, R15, RZ, PT, P5 ;  /* 0x000000ff0f00720c */ /* 0x000fc80003fa1350 */
[----:B------:R-:W-:Y:S01]  /*1130*/  @P6 SEL R5, R14, 0xf, P5 ;  /* 0x0000000f0e056807 */ /* 0x000fe20002800000 */
[----:B------:R-:W-:Y:S01]  /*1140*/  IMAD.X R14, R41, 0x1, ~R56, P2 ;  /* 0x00000001290e7824 */ /* 0x000fe200010e0e38 */
[----:B------:R-:W-:Y:S02]  /*1150*/  @P6 SEL R12, R15, RZ, P5 ;  /* 0x000000ff0f0c6207 */ /* 0x000fe40002800000 */
[----:B------:R-:W-:Y:S02]  /*1160*/  ISETP.NE.AND P6, PT, R63, RZ, PT ;  /* 0x000000ff3f00720c */ /* 0x000fe40003fc5270 */
[C---:B------:R-:W-:Y:S02]  /*1170*/  LOP3.LUT R63, R59.reuse, R27, RZ, 0xfc, !PT ;  /* 0x0000001b3b3f7212 */ /* 0x040fe400078efcff */
[----:B------:R-:W-:Y:S01]  /*1180*/  LEA R64, P5, R59, R16, 0x3 ;  /* 0x000000103b407211 */ /* 0x000fe200078a18ff */
[----:B------:R-:W-:Y:S01]  /*1190*/  IMAD.X R13, R41, 0x1, ~R62, P6 ;  /* 0x00000001290d7824 */ /* 0x000fe200030e0e3e */
[----:B------:R-:W-:-:S02]  /*11a0*/  LEA R66, P2, R63, R2, 0x3 ;  /* 0x000000023f427211 */ /* 0x000fc400078418ff */
[--C-:B------:R-:W-:Y:S02]  /*11b0*/  LEA.HI.X R65, R59, R17, R41.reuse, 0x3, P5 ;  /* 0x000000113b417211 */ /* 0x100fe400028f1c29 */
[----:B------:R-:W-:Y:S02]  /*11c0*/  LEA.HI.X R67, R63, R3, R41, 0x3, P2 ;  /* 0x000000033f437211 */ /* 0x000fe400010f1c29 */
[----:B------:R-:W-:Y:S02]  /*11d0*/  ISETP.GT.U32.AND P2, PT, R68, RZ, PT ;  /* 0x000000ff4400720c */ /* 0x000fe40003f44070 */
[----:B------:R-:W-:Y:S02]  /*11e0*/  ISETP.GE.AND P6, PT, R55, 0x2880, PT ;  /* 0x000028803700780c */ /* 0x000fe40003fc6270 */
[----:B------:R-:W-:Y:S02]  /*11f0*/  ISETP.GT.AND.EX P2, PT, R14, RZ, PT, P2 ;  /* 0x000000ff0e00720c */ /* 0x000fe40003f44320 */
[----:B------:R-:W-:-:S02]  /*1200*/  ISETP.LT.U32.AND P5, PT, R63, 0x144, PT ;  /* 0x000001443f00780c */ /* 0x000fc40003fa1070 */
[----:B------:R-:W-:Y:S02]  /*1210*/  SEL R15, RZ, 0x10, !P2 ;  /* 0x00000010ff0f7807 */ /* 0x000fe40005000000 */
[----:B------:R-:W-:Y:S02]  /*1220*/  ISETP.GT.U32.AND P2, PT, R7, RZ, PT ;  /* 0x000000ff0700720c */ /* 0x000fe40003f44070 */
[----:B------:R-:W-:Y:S02]  /*1230*/  ISETP.LT.U32.AND.EX P5, PT, R41, RZ, !P6, P5 ;  /* 0x000000ff2900720c */ /* 0x000fe400077a1150 */
[----:B------:R-:W-:-:S04]  /*1240*/  ISETP.GT.AND.EX P2, PT, R13, RZ, PT, P2 ;  /* 0x000000ff0d00720c */ /* 0x000fc80003f44320 */
[----:B------:R-:W-:Y:S02]  /*1250*/  SEL R13, RZ, 0x10, !P2 ;  /* 0x00000010ff0d7807 */ /* 0x000fe40005000000 */
[----:B------:R-:W-:-:S04]  /*1260*/  ISETP.GT.U32.AND P2, PT, R11, RZ, PT ;  /* 0x000000ff0b00720c */ /* 0x000fc80003f44070 */
[----:B------:R-:W-:-:S04]  /*1270*/  ISETP.GT.AND.EX P2, PT, R72, RZ, PT, P2 ;  /* 0x000000ff4800720c */ /* 0x000fc80003f44320 */
[----:B------:R-:W-:Y:S02]  /*1280*/  SEL R68, RZ, 0x10, !P2 ;  /* 0x00000010ff447807 */ /* 0x000fe40005000000 */
[----:B------:R-:W-:-:S04]  /*1290*/  ISETP.GT.U32.AND P2, PT, R71, RZ, PT ;  /* 0x000000ff4700720c */ /* 0x000fc80003f44070 */
[----:B------:R-:W-:-:S04]  /*12a0*/  ISETP.GT.AND.EX P2, PT, R73, RZ, PT, P2 ;  /* 0x000000ff4900720c */ /* 0x000fc80003f44320 */
[----:B------:R-:W-:Y:S02]  /*12b0*/  SEL R72, RZ, 0x10, !P2 ;  /* 0x00000010ff487807 */ /* 0x000fe40005000000 */
[----:B------:R-:W-:Y:S01]  /*12c0*/  IADD3 R14, P2, R6, R15, RZ ;  /* 0x0000000f060e7210 */ /* 0x000fe20007f5e0ff */
[----:B------:R-:W-:-:S04]  /*12d0*/  @P5 IMAD.MOV.U32 R15, RZ, RZ, 0x14f00000 ;  /* 0x14f00000ff0f5424 */ /* 0x000fc800078e00ff */
[----:B------:R-:W-:Y:S01]  /*12e0*/  IMAD.X R7, RZ, RZ, R8, P2 ;  /* 0x000000ffff077224 */ /* 0x000fe200010e0608 */
[----:B------:R-:W-:Y:S01]  /*12f0*/  IADD3 R10, P2, R10, R13, RZ ;  /* 0x0000000d0a0a7210 */ /* 0x000fe20007f5e0ff */
[----:B------:R-:W-:Y:S01]  /*1300*/  @P5 IMAD.MOV.U32 R13, RZ, RZ, 0x14f00000 ;  /* 0x14f00000ff0d5424 */ /* 0x000fe200078e00ff */
[----:B------:R0:W1:Y:S03]  /*1310*/  @P5 R2UR UR11, R15 ;  /* 0x000000000f0b53c2 */ /* 0x00006600000e0000 */
[----:B------:R-:W-:Y:S01]  /*1320*/  IMAD.X R9, RZ, RZ, R9, P2 ;  /* 0x000000ffff097224 */ /* 0x000fe200010e0609 */
[----:B------:R-:W-:Y:S01]  /*1330*/  IADD3 R6, P2, R61, R68, RZ ;  /* 0x000000443d067210 */ /* 0x000fe20007f5e0ff */
[----:B------:R-:W-:-:S03]  /*1340*/  @P5 IMAD.MOV.U32 R68, RZ, RZ, 0x0 ;  /* 0x00000000ff445424 */ /* 0x000fc600078e00ff */
[----:B------:R2:W3:Y:S01]  /*1350*/  @P5 R2UR UR9, R13 ;  /* 0x000000000d0953c2 */ /* 0x0004e200000e0000 */
[----:B------:R-:W-:Y:S01]  /*1360*/  IMAD.X R69, RZ, RZ, R69, P2 ;  /* 0x000000ffff457224 */ /* 0x000fe200010e0645 */
[----:B------:R-:W-:-:S04]  /*1370*/  IADD3 R8, P2, R5, R72, RZ ;  /* 0x0000004805087210 */ /* 0x000fc80007f5e0ff */
[----:B------:R-:W-:Y:S01]  /*1380*/  SHF.R.U32.HI R5, RZ, 0x1a, R69 ;  /* 0x0000001aff057819 */ /* 0x000fe20000011645 */
[----:B------:R-:W-:Y:S01]  /*1390*/  IMAD.X R12, RZ, RZ, R12, P2 ;  /* 0x000000ffff0c7224 */ /* 0x000fe200010e060c */
[----:B------:R4:W0:Y:S02]  /*13a0*/  @P5 R2UR UR12, R68 ;  /* 0x00000000440c53c2 */ /* 0x00082400000e0000 */
[----:B------:R-:W-:-:S04]  /*13b0*/  LOP3.LUT R5, R5, 0x20, RZ, 0xc0, !PT ;  /* 0x0000002005057812 */ /* 0x000fc800078ec0ff */
[----:B------:R-:W-:Y:S02]  /*13c0*/  IADD3 R71, P2, R5, R6, RZ ;  /* 0x0000000605477210 */ /* 0x000fe40007f5e0ff */
[----:B------:R-:W-:-:S03]  /*13d0*/  SHF.R.U32.HI R5, RZ, 0x1a, R7 ;  /* 0x0000001aff057819 */ /* 0x000fc60000011607 */
[----:B------:R-:W-:Y:S01]  /*13e0*/  IMAD.X R73, RZ, RZ, R69, P2 ;  /* 0x000000ffff497224 */ /* 0x000fe200010e0645 */
[----:B------:R-:W-:Y:S01]  /*13f0*/  LOP3.LUT R5, R5, 0x20, RZ, 0xc0, !PT ;  /* 0x0000002005057812 */ /* 0x000fe200078ec0ff */
[----:B------:R-:W-:-:S03]  /*1400*/  @P5 IMAD.MOV.U32 R69, RZ, RZ, 0x14f00000 ;  /* 0x14f00000ff455424 */ /* 0x000fc600078e00ff */
[----:B------:R-:W-:Y:S01]  /*1410*/  IADD3 R79, P2, R5, R14, RZ ;  /* 0x0000000e054f7210 */ /* 0x000fe20007f5e0ff */
[----:B------:R4:W0:Y:S01]  /*1420*/  @P5 R2UR UR13, R69 ;  /* 0x00000000450d53c2 */ /* 0x00082200000e0000 */
[----:B------:R-:W-:Y:S01]  /*1430*/  SHF.R.U32.HI R5, RZ, 0x1a, R9 ;  /* 0x0000001aff057819 */ /* 0x000fe20000011609 */
[----:B------:R-:W-:Y:S02]  /*1440*/  @P5 IMAD.MOV.U32 R14, RZ, RZ, 0x0 ;  /* 0x00000000ff0e5424 */ /* 0x000fe400078e00ff */
[----:B------:R-:W-:Y:S01]  /*1450*/  IMAD.X R80, RZ, RZ, R7, P2 ;  /* 0x000000ffff507224 */ /* 0x000fe200010e0607 */
[----:B------:R-:W-:Y:S01]  /*1460*/  LOP3.LUT R5, R5, 0x20, RZ, 0xc0, !PT ;  /* 0x0000002005057812 */ /* 0x000fe200078ec0ff */
[----:B------:R-:W-:Y:S02]  /*1470*/  IMAD.MOV.U32 R61, RZ, RZ, 0x4 ;  /* 0x00000004ff3d7424 */ /* 0x000fe400078e00ff */
[----:B------:R-:W-:Y:S01]  /*1480*/  IMAD.IADD R72, R26, 0x1, R63 ;  /* 0x000000011a487824 */ /* 0x000fe200078e023f */
[----:B------:R-:W-:Y:S01]  /*1490*/  IADD3 R81, P2, R5, R10, RZ ;  /* 0x0000000a05517210 */ /* 0x000fe20007f5e0ff */
[----:B------:R0:W1:Y:S01]  /*14a0*/  @P5 R2UR UR10, R14 ;  /* 0x000000000e0a53c2 */ /* 0x00006200000e0000 */
[----:B------:R-:W-:Y:S01]  /*14b0*/  SHF.R.U32.HI R5, RZ, 0x1a, R12 ;  /* 0x0000001aff057819 */ /* 0x000fe2000001160c */
[----:B----4-:R-:W-:Y:S01]  /*14c0*/  IMAD.WIDE R68, R72, R61, c[0x0][0x170] ;  /* 0x00005c0048447625 */ /* 0x010fe200078e023d */
[----:B------:R-:W-:-:S02]  /*14d0*/  CS2R R10, SRZ ;  /* 0x00000000000a7805 */ /* 0x000fc4000001ff00 */
[----:B------:R-:W-:Y:S01]  /*14e0*/  LOP3.LUT R5, R5, 0x20, RZ, 0xc0, !PT ;  /* 0x0000002005057812 */ /* 0x000fe200078ec0ff */
[----:B------:R-:W-:-:S03]  /*14f0*/  IMAD.X R82, RZ, RZ, R9, P2 ;  /* 0x000000ffff527224 */ /* 0x000fc600010e0609 */
[----:B------:R-:W-:-:S05]  /*1500*/  IADD3 R75, P2, R5, R8, RZ ;  /* 0x00000008054b7210 */ /* 0x000fca0007f5e0ff */
[----:B------:R-:W-:Y:S01]  /*1510*/  IMAD.X R74, RZ, RZ, R12, P2 ;  /* 0x000000ffff4a7224 */ /* 0x000fe200010e060c */
[----:B0-----:R-:W-:Y:S01]  /*1520*/  CS2R R14, SRZ ;  /* 0x00000000000e7805 */ /* 0x001fe2000001ff00 */
[----:B------:R-:W-:Y:S01]  /*1530*/  @P5 IMAD.MOV.U32 R12, RZ, RZ, 0x0 ;  /* 0x00000000ff0c5424 */ /* 0x000fe200078e00ff */
[----:B------:R-:W-:-:S03]  /*1540*/  ISETP.GT.U32.AND P2, PT, R81, 0x1f, PT ;  /* 0x0000001f5100780c */ /* 0x000fc60003f44070 */
[----:B------:R2:W3:Y:S01]  /*1550*/  @P5 R2UR UR8, R12 ;  /* 0x000000000c0853c2 */ /* 0x0004e200000e0000 */
[----:B------:R-:W-:-:S04]  /*1560*/  ISETP.GT.U32.AND.EX P2, PT, R82, RZ, PT, P2 ;  /* 0x000000ff5200720c */ /* 0x000fc80003f44120 */
[----:B------:R-:W-:Y:S01]  /*1570*/  ISETP.LT.AND P2, PT, R34, 0x2880, P2 ;  /* 0x000028802200780c */ /* 0x000fe20001741270 */
[----:B--2---:R-:W-:-:S03]  /*1580*/  CS2R R12, SRZ ;  /* 0x00000000000c7805 */ /* 0x004fc6000001ff00 */
[----:B------:R-:W-:Y:S02]  /*1590*/  SEL R8, RZ, 0x1fffe, !P2 ;  /* 0x0001fffeff087807 */ /* 0x000fe40005000000 */
[----:B------:R-:W-:Y:S01]  /*15a0*/  ISETP.GT.U32.AND P2, PT, R79, 0x1f, PT ;  /* 0x0000001f4f00780c */ /* 0x000fe20003f44070 */
[----:B------:R-:W2:Y:S03]  /*15b0*/  @P5 LDG.E.EL.128 R12, desc[UR12][R68.64] ;  /* 0x0000000c440c5981 */ /* 0x000ea6200c2e1d00 */
[----:B------:R-:W-:-:S04]  /*15c0*/  ISETP.GT.U32.AND.EX P2, PT, R80, RZ, PT, P2 ;  /* 0x000000ff5000720c */ /* 0x000fc80003f44120 */
[----:B------:R-:W-:-:S04]  /*15d0*/  ISETP.LT.AND P2, PT, R31, 0x2880, P2 ;  /* 0x000028801f00780c */ /* 0x000fc80001741270 */
[----:B------:R-:W-:Y:S02]  /*15e0*/  SEL R7, RZ, 0x1, !P2 ;  /* 0x00000001ff077807 */ /* 0x000fe40005000000 */
[----:B------:R-:W-:-:S03]  /*15f0*/  ISETP.GT.U32.AND P2, PT, R71, 0x1f, PT ;  /* 0x0000001f4700780c */ /* 0x000fc60003f44070 */
[----:B------:R-:W-:Y:S01]  /*1600*/  IMAD.IADD R7, R7, 0x1, R8 ;  /* 0x0000000107077824 */ /* 0x000fe200078e0208 */
[----:B------:R-:W-:Y:S01]  /*1610*/  ISETP.GT.U32.AND.EX P2, PT, R73, RZ, PT, P2 ;  /* 0x000000ff4900720c */ /* 0x000fe20003f44120 */
[----:B------:R-:W-:-:S03]  /*1620*/  CS2R R8, SRZ ;  /* 0x0000000000087805 */ /* 0x000fc6000001ff00 */
[----:B------:R-:W-:Y:S02]  /*1630*/  ISETP.LT.AND P2, PT, R35, 0x2880, P2 ;  /* 0x000028802300780c */ /* 0x000fe40001741270 */
[----:B------:R-:W-:Y:S01]  /*1640*/  LOP3.LUT R7, R7, 0x3, RZ, 0xc0, !PT ;  /* 0x0000000307077812 */ /* 0x000fe200078ec0ff */
[----:B-1----:R0:W5:Y:S01]  /*1650*/  @P5 LDG.E.EL.128 R8, desc[UR10][R64.64+0x10] ;  /* 0x0000100a40085981 */ /* 0x002162200c2e1d00 */
[----:B------:R-:W-:Y:S02]  /*1660*/  SEL R5, RZ, 0x4, !P2 ;  /* 0x00000004ff057807 */ /* 0x000fe40005000000 */
[----:B------:R-:W-:-:S04]  /*1670*/  ISETP.GT.U32.AND P2, PT, R75, 0x1f, PT ;  /* 0x0000001f4b00780c */ /* 0x000fc80003f44070 */
[----:B------:R-:W-:-:S04]  /*1680*/  ISETP.GT.U32.AND.EX P2, PT, R74, RZ, PT, P2 ;  /* 0x000000ff4a00720c */ /* 0x000fc80003f44120 */
[----:B------:R-:W-:-:S04]  /*1690*/  ISETP.LT.AND P2, PT, R36, 0x2880, P2 ;  /* 0x000028802400780c */ /* 0x000fc80001741270 */
[----:B------:R-:W-:Y:S02]  /*16a0*/  SEL R6, RZ, 0x7fff8, !P2 ;  /* 0x0007fff8ff067807 */ /* 0x000fe40005000000 */
[----:B------:R-:W-:Y:S02]  /*16b0*/  ISETP.GT.U32.AND P2, PT, R4, 0x143, PT ;  /* 0x000001430400780c */ /* 0x000fe40003f44070 */
[----:B------:R-:W-:Y:S02]  /*16c0*/  IADD3 R5, R7, R6, R5 ;  /* 0x0000000607057210 */ /* 0x000fe40007ffe005 */
[----:B------:R-:W-:Y:S02]  /*16d0*/  CS2R R6, SRZ ;  /* 0x0000000000067805 */ /* 0x000fe4000001ff00 */
[----:B------:R-:W-:Y:S02]  /*16e0*/  LOP3.LUT P3, RZ, R5, 0xf, RZ, 0xc0, !PT ;  /* 0x0000000f05ff7812 */ /* 0x000fe4000786c0ff */
[----:B------:R-:W-:-:S02]  /*16f0*/  CS2R R4, SRZ ;  /* 0x0000000000047805 */ /* 0x000fc4000001ff00 */
[----:B------:R-:W-:-:S04]  /*1700*/  ISETP.GT.U32.OR.EX P2, PT, R41, RZ, !P3, P2 ;  /* 0x000000ff2900720c */ /* 0x000fc80005f44520 */
[----:B---3--:R0:W5:Y:S04]  /*1710*/  @P5 LDG.E.EL.128 R4, desc[UR8][R66.64] ;  /* 0x0000000842045981 */ /* 0x008168200c2e1d00 */
[----:B------:R-:W-:Y:S06]  /*1720*/  BAR.SYNC.DEFER_BLOCKING 0x0 ;  /* 0x0000000000007b1d */ /* 0x000fec0000010000 */
[----:B--2---:R0:W-:Y:S04]  /*1730*/  STS.128 [R33], R12 ;  /* 0x0000000c21007388 */ /* 0x0041e80000000c00 */
[----:B------:R-:W-:Y:S06]  /*1740*/  BAR.SYNC.DEFER_BLOCKING 0x0 ;  /* 0x0000000000007b1d */ /* 0x000fec0000010000 */
[----:B------:R-:W-:Y:S05]  /*1750*/  @!P2 BRA `(.L_x_0) ;  /* 0x00001f200000a947 */ /* 0x000fea0003800000 */
[----:B------:R-:W-:Y:S01]  /*1760*/  WARPSYNC 0xffffffff ;  /* 0xffffffff00007948 */ /* 0x000fe20003800000 */
[----:B------:R-:W-:Y:S01]  /*1770*/  LDS R69, [R37] ;  /* 0x0000000025457984 */ /* 0x000fe20000000800 */
[----:B0-----:R-:W-:-:S02]  /*1780*/  LEA R12, P2, R79, R18, 0x5 ;  /* 0x000000124f0c7211 */ /* 0x001fc400078428ff */
[----:B------:R-:W-:Y:S01]  /*1790*/  P2R R83, PR, RZ, 0x2 ;  /* 0x00000002ff537803 */ /* 0x000fe20000000000 */
[----:B------:R-:W-:Y:S01]  /*17a0*/  LDS R66, [R37+0x100] ;  /* 0x0001000025427984 */ /* 0x000fe20000000800 */
[----:B------:R-:W-:Y:S01]  /*17b0*/  LEA.HI.X R13, R79, R19, R80, 0x5, P2 ;  /* 0x000000134f0d7211 */ /* 0x000fe200010f2c50 */
[----:B------:R-:W-:Y:S01]  /*17c0*/  IMAD.MOV.U32 R79, RZ, RZ, RZ ;  /* 0x000000ffff4f7224 */ /* 0x000fe200078e00ff */
[C---:B------:R-:W-:Y:S01]  /*17d0*/  LEA R14, P2, R81.reuse, R20, 0x5 ;  /* 0x00000014510e7211 */ /* 0x040fe200078428ff */
[----:B------:R-:W-:Y:S01]  /*17e0*/  LDS R68, [R37+0x200] ;  /* 0x0002000025447984 */ /* 0x000fe20000000800 */
[----:B------:R-:W-:Y:S02]  /*17f0*/  ISETP.NE.AND P1, PT, R70, RZ, PT ;  /* 0x000000ff4600720c */ /* 0x000fe40003f25270 */
[----:B------:R-:W-:Y:S01]  /*1800*/  LEA.HI.X R15, R81, R21, R82, 0x5, P2 ;  /* 0x00000015510f7211 */ /* 0x000fe200010f2c52 */
[----:B------:R-:W-:Y:S04]  /*1810*/  LDS R67, [R37+0x300] ;  /* 0x0003000025437984 */ /* 0x000fe80000000800 */
[----:B------:R-:W-:Y:S06]  /*1820*/  BAR.SYNC.DEFER_BLOCKING 0x0 ;  /* 0x0000000000007b1d */ /* 0x000fec0000010000 */
[----:B------:R-:W-:Y:S01]  /*1830*/  BAR.SYNC.DEFER_BLOCKING 0x0 ;  /* 0x0000000000007b1d */ /* 0x000fe20000010000 */
[----:B------:R-:W-:-:S02]  /*1840*/  LEA R64, P2, R71, R22, 0x5 ;  /* 0x0000001647407211 */ /* 0x000fc400078428ff */
[----:B------:R-:W-:Y:S02]  /*1850*/  LOP3.LUT R80, R59, 0x40, R32, 0xfe, !PT ;  /* 0x000000403b507812 */ /* 0x000fe400078efe20 */
[----:B------:R-:W-:Y:S02]  /*1860*/  LEA.HI.X R65, R71, R23, R73, 0x5, P2 ;  /* 0x0000001747417211 */ /* 0x000fe400010f2c49 */
[----:B------:R-:W-:-:S04]  /*1870*/  LEA R70, P2, R75, R24, 0x5 ;  /* 0x000000184b467211 */ /* 0x000fc800078428ff */
[----:B------:R-:W-:Y:S01]  /*1880*/  LEA.HI.X R71, R75, R25, R74, 0x5, P2 ;  /* 0x000000194b477211 */ /* 0x000fe200010f2c4a */
[----:B------:R-:W-:Y:S02]  /*1890*/  @!P0 IMAD.MOV.U32 R74, RZ, RZ, 0x0 ;  /* 0x00000000ff4a8424 */ /* 0x000fe400078e00ff */
[----:B------:R-:W-:Y:S02]  /*18a0*/  @!P0 IMAD.MOV.U32 R75, RZ, RZ, 0x14f00000 ;  /* 0x14f00000ff4b8424 */ /* 0x000fe400078e00ff */
[----:B------:R-:W0:Y:S01]  /*18b0*/  @!P0 R2UR UR8, R74 ;  /* 0x000000004a0883c2 */ /* 0x000e2200000e0000 */
[----:B------:R1:W-:Y:S07]  /*18c0*/  STS.64 [R47.X8+UR4], R12 ;  /* 0x0000000c2f007988 */ /* 0x0003ee0008008a04 */
[----:B------:R-:W0:Y:S01]  /*18d0*/  @!P0 R2UR UR9, R75 ;  /* 0x000000004b0983c2 */ /* 0x000e2200000e0000 */
[----:B------:R-:W-:Y:S04]  /*18e0*/  STS.64 [R48+0x1000], R14 ;  /* 0x0010000e30007388 */ /* 0x000fe80000000a00 */
[----:B------:R-:W-:Y:S04]  /*18f0*/  STS.64 [R50+0x2000], R64 ;  /* 0x0020004032007388 */ /* 0x000fe80000000a00 */
[----:B------:R2:W-:Y:S04]  /*1900*/  STS.64 [R49+0x3000], R70 ;  /* 0x0030004631007388 */ /* 0x0005e80000000a00 */
[----:B------:R-:W-:Y:S06]  /*1910*/  BAR.SYNC.DEFER_BLOCKING 0x0 ;  /* 0x0000000000007b1d */ /* 0x000fec0000010000 */
[----:B------:R-:W0:Y:S01]  /*1920*/  LDS.64 R72, [R38] ;  /* 0x0000000026487984 */ /* 0x000e220000000a00 */
[----:B-1----:R-:W-:-:S02]  /*1930*/  LOP3.LUT R12, R59, 0x80, R32, 0xfe, !PT ;  /* 0x000000803b0c7812 */ /* 0x002fc400078efe20 */
[----:B------:R-:W-:Y:S01]  /*1940*/  LOP3.LUT R59, R59, 0xc0, R32, 0xfe, !PT ;  /* 0x000000c03b3b7812 */ /* 0x000fe200078efe20 */
[----:B------:R-:W1:Y:S01]  /*1950*/  LDS.64 R14, [R38+0x200] ;  /* 0x00020000260e7984 */ /* 0x000e620000000a00 */
[----:B------:R-:W-:Y:S02]  /*1960*/  ISETP.LT.U32.AND P3, PT, R80, 0x144, PT ;  /* 0x000001445000780c */ /* 0x000fe40003f61070 */
[----:B------:R-:W-:Y:S01]  /*1970*/  ISETP.LT.U32.AND P4, PT, R12, 0x144, PT ;  /* 0x000001440c00780c */ /* 0x000fe20003f81070 */
[----:B------:R-:W-:Y:S01]  /*1980*/  LDS.64 R64, [R38+0x600] ;  /* 0x0006000026407984 */ /* 0x000fe20000000a00 */
[----:B------:R-:W-:Y:S02]  /*1990*/  ISETP.LT.U32.AND P2, PT, R59, 0x144, PT ;  /* 0x000001443b00780c */ /* 0x000fe40003f41070 */
[C---:B------:R-:W-:Y:S01]  /*19a0*/  ISETP.LT.U32.AND.EX P3, PT, R41.reuse, RZ, !P0, P3 ;  /* 0x000000ff2900720c */ /* 0x040fe20004761130 */
[----:B------:R-:W3:Y:S01]  /*19b0*/  LDS.64 R12, [R38+0x400] ;  /* 0x00040000260c7984 */ /* 0x000ee20000000a00 */
[----:B------:R-:W-:-:S02]  /*19c0*/  ISETP.LT.U32.AND.EX P4, PT, R41, RZ, !P0, P4 ;  /* 0x000000ff2900720c */ /* 0x000fc40004781140 */
[----:B------:R-:W-:-:S09]  /*19d0*/  ISETP.LT.U32.AND.EX P2, PT, R41, RZ, !P0, P2 ;  /* 0x000000ff2900720c */ /* 0x000fd20004741120 */
[----:B--2---:R-:W-:Y:S02]  /*19e0*/  @P3 IMAD.MOV.U32 R70, RZ, RZ, 0x0 ;  /* 0x00000000ff463424 */ /* 0x004fe400078e00ff */
[----:B------:R-:W-:Y:S01]  /*19f0*/  @P3 IMAD.MOV.U32 R71, RZ, RZ, 0x14f00000 ;  /* 0x14f00000ff473424 */ /* 0x000fe200078e00ff */
[----:B0-----:R0:W2:Y:S01]  /*1a00*/  @!P0 LDG.E.EL R79, desc[UR8][R72.64] ;  /* 0x00000008484f8981 */ /* 0x0010a2200c2e1900 */
[----:B------:R-:W-:Y:S01]  /*1a10*/  @P2 IMAD.MOV.U32 R74, RZ, RZ, 0x0 ;  /* 0x00000000ff4a2424 */ /* 0x000fe200078e00ff */
[----:B------:R-:W1:Y:S01]  /*1a20*/  @P3 R2UR UR8, R70 ;  /* 0x00000000460833c2 */ /* 0x000e6200000e0000 */
[----:B------:R-:W-:Y:S01]  /*1a30*/  @P2 IMAD.MOV.U32 R75, RZ, RZ, 0x14f00000 ;  /* 0x14f00000ff4b2424 */ /* 0x000fe200078e00ff */
[----:B------:R-:W-:Y:S01]  /*1a40*/  CS2R R80, SRZ ;  /* 0x0000000000507805 */ /* 0x000fe2000001ff00 */
[----:B------:R-:W-:Y:S02]  /*1a50*/  IMAD.MOV.U32 R59, RZ, RZ, RZ ;  /* 0x000000ffff3b7224 */ /* 0x000fe400078e00ff */
[----:B0-----:R-:W-:-:S03]  /*1a60*/  @P4 IMAD.MOV.U32 R72, RZ, RZ, 0x0 ;  /* 0x00000000ff484424 */ /* 0x001fc600078e00ff */
[----:B------:R-:W1:Y:S01]  /*1a70*/  @P3 R2UR UR9, R71 ;  /* 0x00000000470933c2 */ /* 0x000e6200000e0000 */
[----:B------:R-:W-:-:S07]  /*1a80*/  @P4 IMAD.MOV.U32 R73, RZ, RZ, 0x14f00000 ;  /* 0x14f00000ff494424 */ /* 0x000fce00078e00ff */
[----:B------:R-:W3:Y:S08]  /*1a90*/  @P4 R2UR UR10, R72 ;  /* 0x00000000480a43c2 */ /* 0x000ef000000e0000 */
[----:B------:R-:W3:Y:S08]  /*1aa0*/  @P4 R2UR UR11, R73 ;  /* 0x00000000490b43c2 */ /* 0x000ef000000e0000 */
[----:B------:R-:W0:Y:S01]  /*1ab0*/  @P2 R2UR UR12, R74 ;  /* 0x000000004a0c23c2 */ /* 0x000e2200000e0000 */
[----:B-1----:R1:W4:Y:S07]  /*1ac0*/  @P3 LDG.E.EL R59, desc[UR8][R14.64] ;  /* 0x000000080e3b3981 */ /* 0x00232e200c2e1900 */
[----:B------:R-:W0:Y:S01]  /*1ad0*/  @P2 R2UR UR13, R75 ;  /* 0x000000004b0d23c2 */ /* 0x000e2200000e0000 */
[----:B---3--:R3:W4:Y:S04]  /*1ae0*/  @P4 LDG.E.EL R80, desc[UR10][R12.64] ;  /* 0x0000000a0c504981 */ /* 0x008728200c2e1900 */
[----:B0-----:R-:W4:Y:S01]  /*1af0*/  @P2 LDG.E.EL R81, desc[UR12][R64.64] ;  /* 0x0000000c40512981 */ /* 0x001f22200c2e1900 */
[----:B-----5:R-:W0:Y:S08]  /*1b00*/  I2F.S64 R8, R8 ;  /* 0x0000000800087312 */ /* 0x020e300000301400 */
[----:B------:R-:W0:Y:S01]  /*1b10*/  I2F.S64 R4, R4 ;  /* 0x0000000400047312 */ /* 0x000e220000301400 */
[----:B------:R-:W-:Y:S07]  /*1b20*/  BAR.SYNC.DEFER_BLOCKING 0x0 ;  /* 0x0000000000007b1d */ /* 0x000fee0000010000 */
[----:B------:R-:W1:Y:S08]  /*1b30*/  I2F.S64 R10, R10 ;  /* 0x0000000a000a7312 */ /* 0x000e700000301400 */
[----:B------:R-:W3:Y:S01]  /*1b40*/  I2F.S64 R6, R6 ;  /* 0x0000000600067312 */ /* 0x000ee20000301400 */
[----:B0-----:R-:W-:Y:S01]  /*1b50*/  FADD R72, -R8, 1 ;  /* 0x3f80000008487421 */ /* 0x001fe20000000100 */
[----:B------:R-:W-:Y:S01]  /*1b60*/  FADD R71, -R4, 1 ;  /* 0x3f80000004477421 */ /* 0x000fe20000000100 */
[----:B-1----:R-:W-:-:S02]  /*1b70*/  FADD R15, -R10, 1 ;  /* 0x3f8000000a0f7421 */ /* 0x002fc40000000100 */
[----:B------:R-:W-:Y:S01]  /*1b80*/  FMUL R14, R72, -3.40282346638528859812e+38 ;  /* 0xff7fffff480e7820 */ /* 0x000fe20000400000 */
[----:B---3--:R-:W-:Y:S01]  /*1b90*/  FMUL R12, R71, -3.40282346638528859812e+38 ;  /* 0xff7fffff470c7820 */ /* 0x008fe20000400000 */
[----:B------:R-:W-:Y:S01]  /*1ba0*/  FMUL R15, R15, -3.40282346638528859812e+38 ;  /* 0xff7fffff0f0f7820 */ /* 0x000fe20000400000 */
[----:B------:R-:W-:-:S04]  /*1bb0*/  FADD R70, -R6, 1 ;  /* 0x3f80000006467421 */ /* 0x000fc80000000100 */
[----:B------:R-:W-:-:S05]  /*1bc0*/  FMUL R13, R70, -3.40282346638528859812e+38 ;  /* 0xff7fffff460d7820 */ /* 0x000fca0000400000 */
[----:B------:R-:W-:Y:S04]  /*1bd0*/  STS.128 [R33], R12 ;  /* 0x0000000c21007388 */ /* 0x000fe80000000c00 */
[----:B------:R-:W-:Y:S06]  /*1be0*/  BAR.SYNC.DEFER_BLOCKING 0x0 ;  /* 0x0000000000007b1d */ /* 0x000fec0000010000 */
[----:B------:R-:W2:Y:S04]  /*1bf0*/  LDS R4, [R37] ;  /* 0x0000000025047984 */ /* 0x000ea80000000800 */
[----:B------:R-:W-:Y:S04]  /*1c00*/  LDS R5, [R37+0x200] ;  /* 0x0002000025057984 */ /* 0x000fe80000000800 */
[----:B------:R-:W-:Y:S01]  /*1c10*/  LDS R6, [R37+0x300] ;  /* 0x0003000025067984 */ /* 0x000fe20000000800 */
[----:B------:R-:W-:-:S04]  /*1c20*/  IMAD.IADD R8, R28, 0x1, R63 ;  /* 0x000000011c087824 */ /* 0x000fc800078e023f */
[----:B------:R-:W-:Y:S01]  /*1c30*/  IMAD.WIDE R8, R8, R61, c[0x0][0x178] ;  /* 0x00005e0008087625 */ /* 0x000fe200078e023d */
[----:B--2---:R-:W-:Y:S02]  /*1c40*/  FADD R10, R4, R79 ;  /* 0x0000004f040a7221 */ /* 0x004fe40000000000 */
[----:B------:R-:W4:Y:S04]  /*1c50*/  LDS R4, [R37+0x100] ;  /* 0x0001000025047984 */ /* 0x000f280000000800 */
[----:B------:R-:W-:Y:S06]  /*1c60*/  BAR.SYNC.DEFER_BLOCKING 0x0 ;  /* 0x0000000000007b1d */ /* 0x000fec0000010000 */
[----:B------:R-:W-:Y:S01]  /*1c70*/  STS [R37], R10 ;  /* 0x0000000a25007388 */ /* 0x000fe20000000800 */
[----:B----4-:R-:W-:Y:S01]  /*1c80*/  FADD R59, R4, R59 ;  /* 0x0000003b043b7221 */ /* 0x010fe20000000000 */
[----:B------:R-:W-:-:S04]  /*1c90*/  FADD R80, R5, R80 ;  /* 0x0000005005507221 */ /* 0x000fc80000000000 */
[----:B------:R-:W-:Y:S04]  /*1ca0*/  STS [R37+0x100], R59 ;  /* 0x0001003b25007388 */ /* 0x000fe80000000800 */
[----:B------:R-:W-:Y:S01]  /*1cb0*/  STS [R37+0x200], R80 ;  /* 0x0002005025007388 */ /* 0x000fe20000000800 */
[----:B------:R-:W-:-:S05]  /*1cc0*/  FADD R12, R6, R81 ;  /* 0x00000051060c7221 */ /* 0x000fca0000000000 */
[----:B------:R-:W-:Y:S04]  /*1cd0*/  STS [R37+0x300], R12 ;  /* 0x0003000c25007388 */ /* 0x000fe80000000800 */
[----:B------:R-:W-:Y:S06]  /*1ce0*/  BAR.SYNC.DEFER_BLOCKING 0x0 ;  /* 0x0000000000007b1d */ /* 0x000fec0000010000 */
[----:B------:R-:W0:Y:S01]  /*1cf0*/  LDS.128 R4, [R33] ;  /* 0x0000000021047984 */ /* 0x000e220000000c00 */
[----:B------:R-:W-:Y:S01]  /*1d00*/  FADD R11, R68, R80 ;  /* 0x00000050440b7221 */ /* 0x000fe20000000000 */
[----:B------:R-:W-:-:S02]  /*1d10*/  FADD R67, R67, R12 ;  /* 0x0000000c43437221 */ /* 0x000fc40000000000 */
[----:B0-----:R0:W-:Y:S02]  /*1d20*/  @P5 STG.E.128 [R8.64], R4 ;  /* 0x0000000408005986 */ /* 0x0011e4000c101d06 */
[----:B------:R-:W-:-:S04]  /*1d30*/  FSETP.GT.AND P5, PT, R44, R11, PT ;  /* 0x0000000b2c00720b */ /* 0x000fc80003fa4000 */
[----:B------:R-:W-:Y:S02]  /*1d40*/  FSEL R15, R44, R11, P5 ;  /* 0x0000000b2c0f7208 */ /* 0x000fe40002800000 */
[----:B------:R-:W-:-:S04]  /*1d50*/  FSETP.GT.AND P5, PT, R42, R67, PT ;  /* 0x000000432a00720b */ /* 0x000fc80003fa4000 */
[----:B------:R-:W-:Y:S02]  /*1d60*/  FSEL R13, R42, R67, P5 ;  /* 0x000000432a0d7208 */ /* 0x000fe40002800000 */
[----:B------:R-:W-:-:S04]  /*1d70*/  FSETP.NAN.AND P5, PT, R44, R44, PT ;  /* 0x0000002c2c00720b */ /* 0x000fc80003fa8000 */
[----:B------:R-:W-:-:S05]  /*1d80*/  FSEL R15, R44, R15, P5 ;  /* 0x0000000f2c0f7208 */ /* 0x000fca0002800000 */
[----:B0-----:R-:W-:Y:S01]  /*1d90*/  FADD R4, -R15, R44 ;  /* 0x0000002c0f047221 */ /* 0x001fe20000000100 */
[----:B------:R-:W-:-:S03]  /*1da0*/  FSETP.NAN.AND P5, PT, R42, R42, PT ;  /* 0x0000002a2a00720b */ /* 0x000fc60003fa8000 */
[----:B------:R-:W-:Y:S01]  /*1db0*/  FMUL R4, R4, 1.4426950216293334961 ;  /* 0x3fb8aa3b04047820 */ /* 0x000fe20000400000 */
[----:B------:R-:W-:-:S04]  /*1dc0*/  FSEL R13, R42, R13, P5 ;  /* 0x0000000d2a0d7208 */ /* 0x000fc80002800000 */
[----:B------:R-:W-:Y:S01]  /*1dd0*/  FSETP.GEU.AND P5, PT, R4, -126, PT ;  /* 0xc2fc00000400780b */ /* 0x000fe20003fae000 */
[----:B------:R-:W-:-:S12]  /*1de0*/  FADD R6, R11, -R15 ;  /* 0x8000000f0b067221 */ /* 0x000fd80000000000 */
[----:B------:R-:W-:-:S04]  /*1df0*/  @!P5 FMUL R4, R4, 0.5 ;  /* 0x3f0000000404d820 */ /* 0x000fc80000400000 */
[----:B------:R-:W0:Y:S01]  /*1e00*/  MUFU.EX2 R5, R4 ;  /* 0x0000000400057308 */ /* 0x000e220000000800 */
[----:B------:R-:W-:Y:S01]  /*1e10*/  FMUL R7, R6, 1.4426950216293334961 ;  /* 0x3fb8aa3b06077820 */ /* 0x000fe20000400000 */
[----:B0-----:R-:W-:-:S04]  /*1e20*/  @!P5 FMUL R5, R5, R5 ;  /* 0x000000050505d220 */ /* 0x001fc80000400000 */
[----:B------:R-:W-:-:S13]  /*1e30*/  FSETP.GEU.AND P5, PT, R7, -126, PT ;  /* 0xc2fc00000700780b */ /* 0x000fda0003fae000 */
[----:B------:R-:W-:-:S04]  /*1e40*/  @!P5 FMUL R7, R7, 0.5 ;  /* 0x3f0000000707d820 */ /* 0x000fc80000400000 */
[----:B------:R-:W0:Y:S01]  /*1e50*/  MUFU.EX2 R8, R7 ;  /* 0x0000000700087308 */ /* 0x000e220000000800 */
[----:B------:R-:W-:-:S05]  /*1e60*/  FADD R64, R69, R10 ;  /* 0x0000000a45407221 */ /* 0x000fca0000000000 */
[----:B------:R-:W-:Y:S01]  /*1e70*/  FSETP.NEU.AND P6, PT, R64, -INF , !P0 ;  /* 0xff8000004000780b */ /* 0x000fe200047cd000 */
[----:B------:R-:W-:-:S03]  /*1e80*/  FADD R4, -R13, R42 ;  /* 0x0000002a0d047221 */ /* 0x000fc60000000100 */
[----:B------:R-:W-:Y:S01]  /*1e90*/  PLOP3.LUT P1, PT, P1, P6, PT, 0xa8, 0x0 ;  /* 0x000000000000781c */ /* 0x000fe20000f2d570 */
[----:B0-----:R-:W-:Y:S01]  /*1ea0*/  @!P5 FMUL R8, R8, R8 ;  /* 0x000000080808d220 */ /* 0x001fe20000400000 */
[----:B------:R-:W-:Y:S02]  /*1eb0*/  FSETP.NEU.AND P5, PT, R15, -INF , PT ;  /* 0xff8000000f00780b */ /* 0x000fe40003fad000 */
[-C--:B------:R-:W-:Y:S02]  /*1ec0*/  FSETP.GT.AND P6, PT, R45, R64.reuse, PT ;  /* 0x000000402d00720b */ /* 0x080fe40003fc4000 */
[----:B------:R-:W-:Y:S02]  /*1ed0*/  FSEL R6, R5, 1, P5 ;  /* 0x3f80000005067808 */ /* 0x000fe40002800000 */
[----:B------:R-:W-:Y:S01]  /*1ee0*/  FSEL R5, R8, 1, P5 ;  /* 0x3f80000008057808 */ /* 0x000fe20002800000 */
[----:B------:R-:W-:Y:S01]  /*1ef0*/  FMUL R4, R4, 1.4426950216293334961 ;  /* 0x3fb8aa3b04047820 */ /* 0x000fe20000400000 */
[----:B------:R-:W-:-:S02]  /*1f00*/  FSEL R72, R45, R64, P6 ;  /* 0x000000402d487208 */ /* 0x000fc40003000000 */
[----:B------:R-:W-:Y:S01]  /*1f10*/  FSEL R44, R15, R44, P4 ;  /* 0x0000002c0f2c7208 */ /* 0x000fe20002000000 */
[----:B------:R-:W-:Y:S01]  /*1f20*/  @P4 FFMA R57, R6, R57, R5 ;  /* 0x0000003906394223 */ /* 0x000fe20000000005 */
[----:B------:R-:W-:Y:S02]  /*1f30*/  ISETP.NE.AND P6, PT, R78, RZ, PT ;  /* 0x000000ff4e00720c */ /* 0x000fe40003fc5270 */
[----:B------:R-:W-:-:S04]  /*1f40*/  FSETP.NEU.AND P4, PT, R11, -INF , P4 ;  /* 0xff8000000b00780b */ /* 0x000fc8000278d000 */
[----:B------:R-:W-:Y:S02]  /*1f50*/  PLOP3.LUT P6, PT, P6, P4, PT, 0xa8, 0x0 ;  /* 0x000000000000781c */ /* 0x000fe400037c9570 */
        /* <DEDUP_REMOVED lines=9> */
[----:B------:R-:W-:Y:S01]  /*1ff0*/  P2R R70, PR, RZ, 0x2 ;  /* 0x00000002ff467803 */ /* 0x000fe20000000000 */
[----:B------:R-:W-:Y:S01]  /*2000*/  FADD R59, R66, R59 ;  /* 0x0000003b423b7221 */ /* 0x000fe20000000000 */
[C---:B------:R-:W-:Y:S01]  /*2010*/  FSEL R42, R13.reuse, R42, P2 ;  /* 0x0000002a0d2a7208 */ /* 0x040fe20001000000 */
[----:B0-----:R-:W-:Y:S01]  /*2020*/  @!P4 FMUL R8, R8, R8 ;  /* 0x000000080808c220 */ /* 0x001fe20000400000 */
[----:B------:R-:W-:-:S04]  /*2030*/  FSETP.NEU.AND P4, PT, R13, -INF , PT ;  /* 0xff8000000d00780b */ /* 0x000fc80003f8d000 */
[----:B------:R-:W-:Y:S02]  /*2040*/  FSEL R6, R5, 1, P4 ;  /* 0x3f80000005067808 */ /* 0x000fe40002000000 */
[----:B------:R-:W-:Y:S02]  /*2050*/  FSEL R5, R8, 1, P4 ;  /* 0x3f80000008057808 */ /* 0x000fe40002000000 */
[----:B------:R-:W-:-:S03]  /*2060*/  ISETP.NE.AND P1, PT, R83, RZ, PT ;  /* 0x000000ff5300720c */ /* 0x000fc60003f25270 */
[----:B------:R-:W-:Y:S01]  /*2070*/  @P2 FFMA R43, R6, R43, R5 ;  /* 0x0000002b062b2223 */ /* 0x000fe20000000005 */
[----:B------:R-:W-:-:S04]  /*2080*/  FSETP.NEU.AND P2, PT, R67, -INF , P2 ;  /* 0xff8000004300780b */ /* 0x000fc8000174d000 */
[----:B------:R-:W-:Y:S02]  /*2090*/  PLOP3.LUT P1, PT, P1, P2, PT, 0xa8, 0x0 ;  /* 0x000000000000781c */ /* 0x000fe40000f25570 */
[----:B------:R-:W-:-:S04]  /*20a0*/  FSETP.GT.AND P2, PT, R40, R59, PT ;  /* 0x0000003b2800720b */ /* 0x000fc80003f44000 */
[C---:B------:R-:W-:Y:S02]  /*20b0*/  FSEL R5, R40.reuse, R59, P2 ;  /* 0x0000003b28057208 */ /* 0x040fe40001000000 */
[----:B------:R-:W-:-:S04]  /*20c0*/  FSETP.NAN.AND P2, PT, R40, R40, PT ;  /* 0x000000282800720b */ /* 0x000fc80003f48000 */
[----:B------:R-:W-:-:S05]  /*20d0*/  FSEL R5, R40, R5, P2 ;  /* 0x0000000528057208 */ /* 0x000fca0001000000 */
[----:B------:R-:W-:Y:S01]  /*20e0*/  FADD R4, -R5, R40 ;  /* 0x0000002805047221 */ /* 0x000fe20000000100 */
        /* <DEDUP_REMOVED lines=12> */
[----:B------:R-:W-:-:S04]  /*21b0*/  FADD R4, -R72, R45 ;  /* 0x0000002d48047221 */ /* 0x000fc80000000100 */
[----:B------:R-:W-:Y:S01]  /*21c0*/  FMUL R4, R4, 1.4426950216293334961 ;  /* 0x3fb8aa3b04047820 */ /* 0x000fe20000400000 */
[----:B0-----:R-:W-:Y:S01]  /*21d0*/  @!P2 FMUL R8, R8, R8 ;  /* 0x000000080808a220 */ /* 0x001fe20000400000 */
[----:B------:R-:W-:-:S04]  /*21e0*/  FSETP.NEU.AND P2, PT, R5, -INF , PT ;  /* 0xff8000000500780b */ /* 0x000fc80003f4d000 */
[----:B------:R-:W-:Y:S02]  /*21f0*/  FSEL R6, R6, 1, P2 ;  /* 0x3f80000006067808 */ /* 0x000fe40001000000 */
[----:B------:R-:W-:Y:S02]  /*2200*/  FSEL R9, R8, 1, P2 ;  /* 0x3f80000008097808 */ /* 0x000fe40001000000 */
[----:B------:R-:W-:Y:S02]  /*2210*/  FSETP.GEU.AND P2, PT, R4, -126, PT ;  /* 0xc2fc00000400780b */ /* 0x000fe40003f4e000 */
[----:B------:R-:W-:-:S11]  /*2220*/  FSEL R40, R5, R40, P3 ;  /* 0x0000002805287208 */ /* 0x000fd60001800000 */
[----:B------:R-:W-:-:S04]  /*2230*/  @!P2 FMUL R4, R4, 0.5 ;  /* 0x3f0000000404a820 */ /* 0x000fc80000400000 */
[----:B------:R-:W0:Y:S01]  /*2240*/  MUFU.EX2 R5, R4 ;  /* 0x0000000400057308 */ /* 0x000e220000000800 */
[----:B------:R-:W-:-:S04]  /*2250*/  FADD R64, R64, -R72 ;  /* 0x8000004840407221 */ /* 0x000fc80000000000 */
[----:B------:R-:W-:Y:S01]  /*2260*/  FMUL R64, R64, 1.4426950216293334961 ;  /* 0x3fb8aa3b40407820 */ /* 0x000fe20000400000 */
[----:B0-----:R-:W-:-:S04]  /*2270*/  @!P2 FMUL R5, R5, R5 ;  /* 0x000000050505a220 */ /* 0x001fc80000400000 */
[----:B------:R-:W-:Y:S01]  /*2280*/  FSETP.GEU.AND P2, PT, R64, -126, PT ;  /* 0xc2fc00004000780b */ /* 0x000fe20003f4e000 */
[----:B------:R-:W-:-:S12]  /*2290*/  @P3 FFMA R39, R6, R39, R9 ;  /* 0x0000002706273223 */ /* 0x000fd80000000009 */
[----:B------:R-:W-:-:S04]  /*22a0*/  @!P2 FMUL R64, R64, 0.5 ;  /* 0x3f0000004040a820 */ /* 0x000fc80000400000 */
[----:B------:R-:W0:Y:S01]  /*22b0*/  MUFU.EX2 R6, R64 ;  /* 0x0000004000067308 */ /* 0x000e220000000800 */
[----:B------:R-:W-:Y:S02]  /*22c0*/  ISETP.NE.AND P5, PT, R76, RZ, PT ;  /* 0x000000ff4c00720c */ /* 0x000fe40003fa5270 */
[----:B------:R-:W-:Y:S01]  /*22d0*/  FSETP.NEU.AND P3, PT, R59, -INF , P3 ;  /* 0xff8000003b00780b */ /* 0x000fe20001f6d000 */
[----:B0-----:R-:W-:Y:S01]  /*22e0*/  @!P2 FMUL R6, R6, R6 ;  /* 0x000000060606a220 */ /* 0x001fe20000400000 */
[----:B------:R-:W-:-:S04]  /*22f0*/  FSETP.NEU.AND P2, PT, R72, -INF , PT ;  /* 0xff8000004800780b */ /* 0x000fc80003f4d000 */
[----:B------:R-:W-:Y:S02]  /*2300*/  FSEL R5, R5, 1, P2 ;  /* 0x3f80000005057808 */ /* 0x000fe40001000000 */
[----:B------:R-:W-:Y:S02]  /*2310*/  FSEL R6, R6, 1, P2 ;  /* 0x3f80000006067808 */ /* 0x000fe40001000000 */
[----:B------:R-:W-:Y:S02]  /*2320*/  ISETP.NE.AND P2, PT, R77, RZ, PT ;  /* 0x000000ff4d00720c */ /* 0x000fe40003f45270 */
[----:B------:R-:W-:Y:S02]  /*2330*/  PLOP3.LUT P5, PT, P5, P3, PT, 0xa8, 0x0 ;  /* 0x000000000000781c */ /* 0x000fe40002fa7570 */
[----:B------:R-:W-:Y:S01]  /*2340*/  PLOP3.LUT P3, PT, PT, PT, PT, 0x8, 0x0 ;  /* 0x000000000000781c */ /* 0x000fe20003f6e170 */
[----:B------:R-:W-:Y:S01]  /*2350*/  @!P0 FFMA R46, R5, R46, R6 ;  /* 0x0000002e052e8223 */ /* 0x000fe20000000006 */
[----:B------:R-:W-:Y:S01]  /*2360*/  P2R R78, PR, RZ, 0x40 ;  /* 0x00000040ff4e7803 */ /* 0x000fe20000000000 */
[----:B------:R-:W-:Y:S01]  /*2370*/  IMAD.MOV.U32 R59, RZ, RZ, 0x100 ;  /* 0x00000100ff3b7424 */ /* 0x000fe200078e00ff */
[----:B------:R-:W-:-:S02]  /*2380*/  P2R R76, PR, RZ, 0x20 ;  /* 0x00000020ff4c7803 */ /* 0x000fc40000000000 */
[----:B------:R-:W-:Y:S02]  /*2390*/  FSEL R45, R72, R45, !P0 ;  /* 0x0000002d482d7208 */ /* 0x000fe40004000000 */
[----:B------:R-:W-:Y:S01]  /*23a0*/  P2R R77, PR, RZ, 0x8 ;  /* 0x00000008ff4d7803 */ /* 0x000fe20000000000 */
[----:B------:R-:W-:Y:S01]  /*23b0*/  @!P2 CALL.REL.NOINC `(.L_x_1) ;  /* 0x000000100000a944 */ /* 0x000fe20003c00000 */
[----:B------:R-:W-:Y:S05]  /*23c0*/  BRA `(.L_x_2) ;  /* 0xffffe3b000007947 */ /* 0x000fea000383ffff */
.L_x_1:
[----:B------:R-:W-:Y:S01]  /*23d0*/  ISETP.NE.AND P4, PT, R70, RZ, PT ;  /* 0x000000ff4600720c */ /* 0x000fe20003f85270 */
[----:B------:R-:W-:Y:S01]  /*23e0*/  BAR.SYNC.DEFER_BLOCKING 0x0 ;  /* 0x0000000000007b1d */ /* 0x000fe20000010000 */
[----:B------:R-:W-:Y:S01]  /*23f0*/  SEL R3, RZ, 0x1fffe, !P5 ;  /* 0x0001fffeff037807 */ /* 0x000fe20006800000 */
[----:B------:R-:W-:Y:S01]  /*2400*/  IMAD.SHL.U32 R6, R29, 0x10, RZ ;  /* 0x000000101d067824 */ /* 0x000fe200078e00ff */
[----:B------:R-:W-:Y:S01]  /*2410*/  SEL R2, RZ, 0x1, !P4 ;  /* 0x00000001ff027807 */ /* 0x000fe20006000000 */
[----:B------:R-:W-:Y:S01]  /*2420*/  IMAD.IADD R16, R27, 0x1, R28 ;  /* 0x000000011b107824 */ /* 0x000fe200078e021c */
[----:B------:R-:W-:Y:S01]  /*2430*/  SHF.R.U32.HI R5, RZ, 0x5, R30 ;  /* 0x00000005ff057819 */ /* 0x000fe2000001161e */
[----:B------:R-:W-:Y:S01]  /*2440*/  CS2R R20, SRZ ;  /* 0x0000000000147805 */ /* 0x000fe2000001ff00 */
[----:B------:R-:W-:Y:S01]  /*2450*/  FSETP.NAN.AND P3, PT, R45, R45, PT ;  /* 0x0000002d2d00720b */ /* 0x000fe20003f68000 */
[----:B------:R-:W-:Y:S01]  /*2460*/  IMAD.IADD R4, R2, 0x1, R3 ;  /* 0x0000000102047824 */ /* 0x000fe200078e0203 */
[----:B------:R-:W-:Y:S01]  /*2470*/  SEL R2, RZ, 0x4, !P6 ;  /* 0x00000004ff027807 */ /* 0x000fe20007000000 */
[----:B------:R-:W-:Y:S01]  /*2480*/  CS2R R22, SRZ ;  /* 0x0000000000167805 */ /* 0x000fe2000001ff00 */
[----:B------:R-:W-:-:S02]  /*2490*/  SEL R3, RZ, 0x7fff8, !P1 ;  /* 0x0007fff8ff037807 */ /* 0x000fc40004800000 */
[----:B------:R-:W-:Y:S02]  /*24a0*/  LOP3.LUT R4, R4, 0x3, RZ, 0xc0, !PT ;  /* 0x0000000304047812 */ /* 0x000fe400078ec0ff */
[----:B------:R-:W-:Y:S02]  /*24b0*/  SGXT.U32 R5, R5, 0x4 ;  /* 0x000000040505781a */ /* 0x000fe40000000000 */
[----:B------:R-:W-:Y:S02]  /*24c0*/  IADD3 R2, R4, R3, R2 ;  /* 0x0000000304027210 */ /* 0x000fe40007ffe002 */
[----:B------:R-:W-:Y:S01]  /*24d0*/  LOP3.LUT R5, R6, R5, RZ, 0xfc, !PT ;  /* 0x0000000506057212 */ /* 0x000fe200078efcff */
[----:B------:R-:W-:Y:S01]  /*24e0*/  IMAD R6, R29, 0x30, R6 ;  /* 0x000000301d067824 */ /* 0x000fe200078e0206 */
[----:B------:R-:W-:Y:S02]  /*24f0*/  LOP3.LUT P0, RZ, R2, 0xf, RZ, 0xc0, !PT ;  /* 0x0000000f02ff7812 */ /* 0x000fe4000780c0ff */
[----:B------:R-:W-:-:S02]  /*2500*/  ISETP.GE.U32.AND P1, PT, R30, 0x80, PT ;  /* 0x000000801e00780c */ /* 0x000fc40003f26070 */
[----:B------:R-:W-:Y:S02]  /*2510*/  SEL R2, RZ, 0x1, !P0 ;  /* 0x00000001ff027807 */ /* 0x000fe40004000000 */
[----:B------:R-:W-:Y:S02]  /*2520*/  LOP3.LUT P0, RZ, R30, 0x18, RZ, 0xc0, !PT ;  /* 0x000000181eff7812 */ /* 0x000fe4000780c0ff */
[----:B------:R-:W-:Y:S01]  /*2530*/  FSETP.GT.AND P2, PT, R45, R40, PT ;  /* 0x000000282d00720b */ /* 0x000fe20003f44000 */
[----:B------:R-:W0:Y:S01]  /*2540*/  SHFL.BFLY PT, R3, R2, 0x10, 0x1f ;  /* 0x0e001f0002037f89 */ /* 0x000e2200000e0000 */
[----:B------:R-:W-:Y:S02]  /*2550*/  ISETP.GE.AND P6, PT, R55, 0x2880, PT ;  /* 0x000028803700780c */ /* 0x000fe40003fc6270 */
[----:B0-----:R-:W-:-:S04]  /*2560*/  LOP3.LUT R3, R3, R2, RZ, 0xfc, !PT ;  /* 0x0000000203037212 */ /* 0x001fc800078efcff */
[----:B------:R-:W-:-:S06]  /*2570*/  LOP3.LUT R4, R3, 0xff, RZ, 0xc0, !PT ;  /* 0x000000ff03047812 */ /* 0x000fcc00078ec0ff */
[----:B------:R-:W0:Y:S02]  /*2580*/  SHFL.BFLY PT, R4, R4, 0x8, 0x1f ;  /* 0x0d001f0004047f89 */ /* 0x000e2400000e0000 */
[----:B0-----:R-:W-:Y:S02]  /*2590*/  LOP3.LUT R3, R3, R4, RZ, 0xfc, !PT ;  /* 0x0000000403037212 */ /* 0x001fe400078efcff */
[----:B------:R-:W-:Y:S02]  /*25a0*/  FSEL R4, R45, R40, P3 ;  /* 0x000000282d047208 */ /* 0x000fe40001800000 */
[----:B------:R-:W-:Y:S02]  /*25b0*/  PRMT R3, R3, 0x8880, RZ ;  /* 0x0000888003037816 */ /* 0x000fe400000000ff */
[----:B------:R-:W-:Y:S02]  /*25c0*/  FSEL R9, R45, R4, P2 ;  /* 0x000000042d097208 */ /* 0x000fe40001000000 */
[----:B------:R-:W-:-:S02]  /*25d0*/  PRMT R8, R3, 0x7710, RZ ;  /* 0x0000771003087816 */ /* 0x000fc400000000ff */
[CC--:B------:R-:W-:Y:S02]  /*25e0*/  FSETP.GT.AND P2, PT, R9.reuse, R44.reuse, PT ;  /* 0x0000002c0900720b */ /* 0x0c0fe40003f44000 */
[C---:B------:R-:W-:Y:S01]  /*25f0*/  FSETP.NAN.AND P3, PT, R9.reuse, R9, PT ;  /* 0x000000090900720b */ /* 0x040fe20003f68000 */
[----:B------:R-:W-:Y:S04]  /*2600*/  @!P0 STS.U8 [R5], R8 ;  /* 0x0000000805008388 */ /* 0x000fe80000000000 */
[----:B------:R-:W-:Y:S06]  /*2610*/  BAR.SYNC.DEFER_BLOCKING 0x0 ;  /* 0x0000000000007b1d */ /* 0x000fec0000010000 */
[----:B------:R-:W-:-:S04]  /*2620*/  @!P2 FSEL R9, R9, R44, P3 ;  /* 0x0000002c0909a208 */ /* 0x000fc80001800000 */
[C---:B------:R-:W-:Y:S02]  /*2630*/  FSETP.GT.AND P2, PT, R9.reuse, R42, PT ;  /* 0x0000002a0900720b */ /* 0x040fe40003f44000 */
[----:B------:R-:W-:-:S11]  /*2640*/  FSETP.NAN.AND P3, PT, R9, R9, PT ;  /* 0x000000090900720b */ /* 0x000fd60003f68000 */
[----:B------:R-:W-:Y:S01]  /*2650*/  @!P2 FSEL R9, R9, R42, P3 ;  /* 0x0000002a0909a208 */ /* 0x000fe20001800000 */
[----:B------:R-:W-:Y:S03]  /*2660*/  @!P1 LDS.U8 R7, [R30] ;  /* 0x000000001e079984 */ /* 0x000fe60000000000 */
[C---:B------:R-:W-:Y:S01]  /*2670*/  FSETP.NAN.AND P3, PT, R9.reuse, R9, PT ;  /* 0x000000090900720b */ /* 0x040fe20003f68000 */
[----:B------:R-:W0:Y:S02]  /*2680*/  SHFL.BFLY PT, R8, R9, 0x10, 0x1f ;  /* 0x0e001f0009087f89 */ /* 0x000e2400000e0000 */
[----:B0-----:R-:W-:-:S10]  /*2690*/  FSETP.GT.AND P2, PT, R9, R8, PT ;  /* 0x000000080900720b */ /* 0x001fd40003f44000 */
[----:B------:R-:W-:Y:S02]  /*26a0*/  @!P3 FSEL R9, R9, R8, P2 ;  /* 0x000000080909b208 */ /* 0x000fe40001000000 */
[----:B------:R-:W-:Y:S02]  /*26b0*/  LOP3.LUT P2, RZ, R30, 0x38f, RZ, 0xc0, !PT ;  /* 0x0000038f1eff7812 */ /* 0x000fe4000784c0ff */
[C---:B------:R-:W-:Y:S01]  /*26c0*/  FSETP.NAN.AND P4, PT, R9.reuse, R9, PT ;  /* 0x000000090900720b */ /* 0x040fe20003f88000 */
[----:B------:R-:W0:Y:S04]  /*26d0*/  SHFL.BFLY PT, R8, R9, 0x8, 0x1f ;  /* 0x0d001f0009087f89 */ /* 0x000e2800000e0000 */
[----:B------:R-:W1:Y:S01]  /*26e0*/  SHFL.BFLY PT, R2, R7, 0x8, 0x1f ;  /* 0x0d001f0007027f89 */ /* 0x000e6200000e0000 */
[----:B0-----:R-:W-:-:S02]  /*26f0*/  FSETP.GT.AND P3, PT, R9, R8, PT ;  /* 0x000000080900720b */ /* 0x001fc40003f64000 */
[----:B-1----:R-:W-:-:S04]  /*2700*/  LOP3.LUT R2, R7, R2, RZ, 0xfc, !PT ;  /* 0x0000000207027212 */ /* 0x002fc800078efcff */
[----:B------:R-:W-:-:S07]  /*2710*/  LOP3.LUT R3, R2, 0xff, RZ, 0xc0, !PT ;  /* 0x000000ff02037812 */ /* 0x000fce00078ec0ff */
[----:B------:R-:W-:Y:S01]  /*2720*/  @!P3 SEL R9, R9, R8, P4 ;  /* 0x000000080909b207 */ /* 0x000fe20002000000 */
[----:B------:R-:W0:Y:S01]  /*2730*/  SHFL.BFLY PT, R3, R3, 0x4, 0x1f ;  /* 0x0c801f0003037f89 */ /* 0x000e2200000e0000 */
[----:B------:R-:W-:Y:S01]  /*2740*/  IMAD R8, R30, 0x3, R30 ;  /* 0x000000031e087824 */ /* 0x000fe200078e021e */
[----:B0-----:R-:W-:-:S04]  /*2750*/  LOP3.LUT R2, R2, R3, RZ, 0xfc, !PT ;  /* 0x0000000302027212 */ /* 0x001fc800078efcff */
[----:B------:R-:W-:-:S05]  /*2760*/  LOP3.LUT R4, R2, 0xff, RZ, 0xc0, !PT ;  /* 0x000000ff02047812 */ /* 0x000fca00078ec0ff */
[----:B------:R0:W1:Y:S02]  /*2770*/  SHFL.BFLY PT, R7, R4, 0x2, 0x1f ;  /* 0x0c401f0004077f89 */ /* 0x00006400000e0000 */
[----:B0-----:R-:W-:Y:S01]  /*2780*/  IMAD R4, R5, 0x3, R5 ;  /* 0x0000000305047824 */ /* 0x001fe200078e0205 */
[----:B-1----:R-:W-:-:S04]  /*2790*/  LOP3.LUT R7, R2, R7, RZ, 0xfc, !PT ;  /* 0x0000000702077212 */ /* 0x002fc800078efcff */
[----:B------:R-:W-:-:S06]  /*27a0*/  LOP3.LUT R2, R7, 0xff, RZ, 0xc0, !PT ;  /* 0x000000ff07027812 */ /* 0x000fcc00078ec0ff */
[----:B------:R-:W0:Y:S02]  /*27b0*/  SHFL.BFLY PT, R2, R2, 0x1, 0x1f ;  /* 0x0c201f0002027f89 */ /* 0x000e2400000e0000 */
[----:B0-----:R-:W-:-:S04]  /*27c0*/  LOP3.LUT R7, R7, R2, RZ, 0xfc, !PT ;  /* 0x0000000207077212 */ /* 0x001fc800078efcff */
[----:B------:R-:W-:-:S04]  /*27d0*/  PRMT R3, R7, 0x8880, RZ ;  /* 0x0000888007037816 */ /* 0x000fc800000000ff */
[----:B------:R-:W-:-:S05]  /*27e0*/  PRMT R3, R3, 0x7710, RZ ;  /* 0x0000771003037816 */ /* 0x000fca00000000ff */
[----:B------:R-:W-:Y:S04]  /*27f0*/  @!P2 STS.U8 [R30], R3 ;  /* 0x000000031e00a388 */ /* 0x000fe80000000000 */
[----:B------:R-:W-:Y:S06]  /*2800*/  BAR.SYNC.DEFER_BLOCKING 0x0 ;  /* 0x0000000000007b1d */ /* 0x000fec0000010000 */
[----:B------:R-:W-:Y:S04]  /*2810*/  LDS.U8 R7, [R29.X16] ;  /* 0x000000001d077984 */ /* 0x000fe8000000c000 */
[----:B------:R-:W-:Y:S06]  /*2820*/  BAR.SYNC.DEFER_BLOCKING 0x0 ;  /* 0x0000000000007b1d */ /* 0x000fec0000010000 */
[----:B------:R-:W-:Y:S04]  /*2830*/  @!P0 STS [R4], R9 ;  /* 0x0000000904008388 */ /* 0x000fe80000000800 */
[----:B------:R-:W-:Y:S06]  /*2840*/  BAR.SYNC.DEFER_BLOCKING 0x0 ;  /* 0x0000000000007b1d */ /* 0x000fec0000010000 */
[----:B------:R-:W0:Y:S04]  /*2850*/  @!P1 LDS R10, [R8] ;  /* 0x00000000080a9984 */ /* 0x000e280000000800 */
[----:B0-----:R-:W0:Y:S01]  /*2860*/  SHFL.BFLY PT, R5, R10, 0x8, 0x1f ;  /* 0x0d001f000a057f89 */ /* 0x001e2200000e0000 */
[----:B------:R-:W-:-:S02]  /*2870*/  FSETP.NAN.AND P4, PT, R10, R10, PT ;  /* 0x0000000a0a00720b */ /* 0x000fc40003f88000 */
[----:B0-----:R-:W-:-:S04]  /*2880*/  FSETP.GT.AND P3, PT, R10, R5, PT ;  /* 0x000000050a00720b */ /* 0x001fc80003f64000 */
[----:B------:R-:W-:-:S04]  /*2890*/  FSEL R5, R10, R5, P3 ;  /* 0x000000050a057208 */ /* 0x000fc80001800000 */
[----:B------:R-:W-:-:S04]  /*28a0*/  FSEL R5, R10, R5, P4 ;  /* 0x000000050a057208 */ /* 0x000fc80002000000 */
[C---:B------:R-:W-:Y:S01]  /*28b0*/  FSETP.NAN.AND P4, PT, R5.reuse, R5, PT ;  /* 0x000000050500720b */ /* 0x040fe20003f88000 */
[----:B------:R-:W0:Y:S02]  /*28c0*/  SHFL.BFLY PT, R2, R5, 0x4, 0x1f ;  /* 0x0c801f0005027f89 */ /* 0x000e2400000e0000 */
[----:B0-----:R-:W-:-:S13]  /*28d0*/  FSETP.GT.AND P3, PT, R5, R2, PT ;  /* 0x000000020500720b */ /* 0x001fda0003f64000 */
[----:B------:R-:W-:-:S04]  /*28e0*/  @!P3 FSEL R5, R5, R2, P4 ;  /* 0x000000020505b208 */ /* 0x000fc80002000000 */
[C---:B------:R-:W-:Y:S01]  /*28f0*/  FSETP.NAN.AND P4, PT, R5.reuse, R5, PT ;  /* 0x000000050500720b */ /* 0x040fe20003f88000 */
[----:B------:R-:W0:Y:S02]  /*2900*/  SHFL.BFLY PT, R2, R5, 0x2, 0x1f ;  /* 0x0c401f0005027f89 */ /* 0x000e2400000e0000 */
[----:B0-----:R-:W-:-:S13]  /*2910*/  FSETP.GT.AND P3, PT, R5, R2, PT ;  /* 0x000000020500720b */ /* 0x001fda0003f64000 */
[----:B------:R-:W-:-:S04]  /*2920*/  @!P3 FSEL R5, R5, R2, P4 ;  /* 0x000000020505b208 */ /* 0x000fc80002000000 */
[C---:B------:R-:W-:Y:S01]  /*2930*/  FSETP.NAN.AND P4, PT, R5.reuse, R5, PT ;  /* 0x000000050500720b */ /* 0x040fe20003f88000 */
[----:B------:R-:W0:Y:S02]  /*2940*/  SHFL.BFLY PT, R2, R5, 0x1, 0x1f ;  /* 0x0c201f0005027f89 */ /* 0x000e2400000e0000 */
[----:B0-----:R-:W-:-:S13]  /*2950*/  FSETP.GT.AND P3, PT, R5, R2, PT ;  /* 0x000000020500720b */ /* 0x001fda0003f64000 */
[----:B------:R-:W-:-:S05]  /*2960*/  @!P3 SEL R5, R5, R2, P4 ;  /* 0x000000020505b207 */ /* 0x000fca0002000000 */
[----:B------:R-:W-:Y:S04]  /*2970*/  @!P2 STS [R8], R5 ;  /* 0x000000050800a388 */ /* 0x000fe80000000800 */
[----:B------:R-:W-:Y:S06]  /*2980*/  BAR.SYNC.DEFER_BLOCKING 0x0 ;  /* 0x0000000000007b1d */ /* 0x000fec0000010000 */
[----:B------:R-:W0:Y:S02]  /*2990*/  LDS R3, [R6] ;  /* 0x0000000006037984 */ /* 0x000e240000000800 */
[----:B0-----:R-:W-:-:S02]  /*29a0*/  FADD R45, R45, -R3 ;  /* 0x800000032d2d7221 */ /* 0x001fc40000000000 */
[----:B------:R-:W-:Y:S01]  /*29b0*/  BAR.SYNC.DEFER_BLOCKING 0x0 ;  /* 0x0000000000007b1d */ /* 0x000fe20000010000 */
[----:B------:R-:W-:Y:S01]  /*29c0*/  FSETP.NEU.AND P5, PT, R3, -INF , PT ;  /* 0xff8000000300780b */ /* 0x000fe20003fad000 */
[--C-:B------:R-:W-:Y:S01]  /*29d0*/  FADD R40, R40, -R3.reuse ;  /* 0x8000000328287221 */ /* 0x100fe20000000000 */
[----:B------:R-:W-:Y:S01]  /*29e0*/  FMUL R45, R45, 1.4426950216293334961 ;  /* 0x3fb8aa3b2d2d7820 */ /* 0x000fe20000400000 */
[--C-:B------:R-:W-:Y:S01]  /*29f0*/  FADD R44, R44, -R3.reuse ;  /* 0x800000032c2c7221 */ /* 0x100fe20000000000 */
[----:B------:R-:W-:Y:S01]  /*2a00*/  FADD R42, R42, -R3 ;  /* 0x800000032a2a7221 */ /* 0x000fe20000000000 */
[----:B------:R-:W-:Y:S02]  /*2a10*/  FMUL R40, R40, 1.4426950216293334961 ;  /* 0x3fb8aa3b28287820 */ /* 0x000fe40000400000 */
[----:B------:R-:W-:Y:S01]  /*2a20*/  FSEL R45, R45, RZ, P5 ;  /* 0x000000ff2d2d7208 */ /* 0x000fe20002800000 */
[----:B------:R-:W-:Y:S01]  /*2a30*/  FMUL R44, R44, 1.4426950216293334961 ;  /* 0x3fb8aa3b2c2c7820 */ /* 0x000fe20000400000 */
[----:B------:R-:W-:Y:S01]  /*2a40*/  FMUL R42, R42, 1.4426950216293334961 ;  /* 0x3fb8aa3b2a2a7820 */ /* 0x000fe20000400000 */
[----:B------:R-:W-:-:S02]  /*2a50*/  FSEL R40, R40, RZ, P5 ;  /* 0x000000ff28287208 */ /* 0x000fc40002800000 */
[----:B------:R-:W-:Y:S02]  /*2a60*/  FSETP.GEU.AND P3, PT, R45, -126, PT ;  /* 0xc2fc00002d00780b */ /* 0x000fe40003f6e000 */
[----:B------:R-:W-:Y:S02]  /*2a70*/  FSETP.GEU.AND P4, PT, R40, -126, PT ;  /* 0xc2fc00002800780b */ /* 0x000fe40003f8e000 */
[----:B------:R-:W-:Y:S02]  /*2a80*/  FSEL R44, R44, RZ, P5 ;  /* 0x000000ff2c2c7208 */ /* 0x000fe40002800000 */
[----:B------:R-:W-:Y:S02]  /*2a90*/  FSEL R42, R42, RZ, P5 ;  /* 0x000000ff2a2a7208 */ /* 0x000fe40002800000 */
[----:B------:R-:W-:-:S05]  /*2aa0*/  FSETP.GEU.AND P5, PT, R44, -126, PT ;  /* 0xc2fc00002c00780b */ /* 0x000fca0003fae000 */
[----:B------:R-:W-:Y:S02]  /*2ab0*/  @!P3 FMUL R45, R45, 0.5 ;  /* 0x3f0000002d2db820 */ /* 0x000fe40000400000 */
[----:B------:R-:W-:Y:S02]  /*2ac0*/  @!P4 FMUL R40, R40, 0.5 ;  /* 0x3f0000002828c820 */ /* 0x000fe40000400000 */
[----:B------:R-:W0:Y:S04]  /*2ad0*/  MUFU.EX2 R5, R45 ;  /* 0x0000002d00057308 */ /* 0x000e280000000800 */
[----:B------:R-:W-:-:S04]  /*2ae0*/  @!P5 FMUL R44, R44, 0.5 ;  /* 0x3f0000002c2cd820 */ /* 0x000fc80000400000 */
[----:B------:R-:W1:Y:S01]  /*2af0*/  MUFU.EX2 R2, R40 ;  /* 0x0000002800027308 */ /* 0x000e620000000800 */
[----:B0-----:R-:W-:Y:S01]  /*2b00*/  @!P3 FMUL R5, R5, R5 ;  /* 0x000000050505b220 */ /* 0x001fe20000400000 */
[----:B------:R-:W-:-:S06]  /*2b10*/  FSETP.GEU.AND P3, PT, R42, -126, PT ;  /* 0xc2fc00002a00780b */ /* 0x000fcc0003f6e000 */
[----:B------:R-:W0:Y:S01]  /*2b20*/  MUFU.EX2 R10, R44 ;  /* 0x0000002c000a7308 */ /* 0x000e220000000800 */
[----:B------:R-:W-:Y:S01]  /*2b30*/  FMUL R46, R46, R5 ;  /* 0x000000052e2e7220 */ /* 0x000fe20000400000 */
[----:B-1----:R-:W-:-:S04]  /*2b40*/  @!P4 FMUL R2, R2, R2 ;  /* 0x000000020202c220 */ /* 0x002fc80000400000 */
[----:B------:R-:W-:Y:S01]  /*2b50*/  FFMA R46, R39, R2, R46 ;  /* 0x00000002272e7223 */ /* 0x000fe2000000002e */
[----:B------:R-:W-:-:S04]  /*2b60*/  @!P3 FMUL R42, R42, 0.5 ;  /* 0x3f0000002a2ab820 */ /* 0x000fc80000400000 */
[----:B------:R-:W1:Y:S01]  /*2b70*/  MUFU.EX2 R12, R42 ;  /* 0x0000002a000c7308 */ /* 0x000e620000000800 */
[----:B0-----:R-:W-:-:S04]  /*2b80*/  @!P5 FMUL R10, R10, R10 ;  /* 0x0000000a0a0ad220 */ /* 0x001fc80000400000 */
[----:B------:R-:W-:Y:S01]  /*2b90*/  FFMA R46, R57, R10, R46 ;  /* 0x0000000a392e7223 */ /* 0x000fe2000000002e */
[----:B------:R-:W-:-:S04]  /*2ba0*/  IMAD R10, R29, -0x38, R6 ;  /* 0xffffffc81d0a7824 */ /* 0x000fc800078e0206 */
[----:B------:R-:W-:Y:S01]  /*2bb0*/  IMAD R29, R29, -0x6, R10 ;  /* 0xfffffffa1d1d7824 */ /* 0x000fe200078e020a */
[----:B------:R-:W-:Y:S04]  /*2bc0*/  STS [R10], R3 ;  /* 0x000000030a007388 */ /* 0x000fe80000000800 */
[----:B------:R-:W-:Y:S01]  /*2bd0*/  BAR.SYNC.DEFER_BLOCKING 0x0 ;  /* 0x0000000000007b1d */ /* 0x000fe20000010000 */
[----:B-1----:R-:W-:-:S04]  /*2be0*/  @!P3 FMUL R12, R12, R12 ;  /* 0x0000000c0c0cb220 */ /* 0x002fc80000400000 */
[----:B------:R-:W-:-:S05]  /*2bf0*/  FFMA R46, R43, R12, R46 ;  /* 0x0000000c2b2e7223 */ /* 0x000fca000000002e */
[----:B------:R-:W0:Y:S04]  /*2c00*/  SHFL.BFLY PT, R5, R46, 0x10, 0x1f ;  /* 0x0e001f002e057f89 */ /* 0x000e2800000e0000 */
[----:B------:R-:W-:Y:S01]  /*2c10*/  LDS R9, [R0.X8] ;  /* 0x0000000000097984 */ /* 0x000fe20000008800 */
[----:B0-----:R-:W-:-:S05]  /*2c20*/  FADD R5, R46, R5 ;  /* 0x000000052e057221 */ /* 0x001fca0000000000 */
[----:B------:R-:W0:Y:S02]  /*2c30*/  SHFL.BFLY PT, R2, R5, 0x8, 0x1f ;  /* 0x0d001f0005027f89 */ /* 0x000e2400000e0000 */
[----:B0-----:R-:W-:Y:S02]  /*2c40*/  FADD R17, R5, R2 ;  /* 0x0000000205117221 */ /* 0x001fe40000000000 */
[----:B------:R-:W-:Y:S06]  /*2c50*/  BAR.SYNC.DEFER_BLOCKING 0x0 ;  /* 0x0000000000007b1d */ /* 0x000fec0000010000 */
[----:B------:R0:W-:Y:S04]  /*2c60*/  @!P0 STS [R4], R17 ;  /* 0x0000001104008388 */ /* 0x0001e80000000800 */
[----:B------:R-:W-:Y:S01]  /*2c70*/  BAR.SYNC.DEFER_BLOCKING 0x0 ;  /* 0x0000000000007b1d */ /* 0x000fe20000010000 */
[----:B------:R-:W-:Y:S01]  /*2c80*/  ISETP.NE.AND P0, PT, R7, RZ, PT ;  /* 0x000000ff0700720c */ /* 0x000fe20003f05270 */
[----:B0-----:R-:W-:-:S04]  /*2c90*/  @!P6 IMAD.MOV.U32 R4, RZ, RZ, 0x0 ;  /* 0x00000000ff04e424 */ /* 0x001fc800078e00ff */
[----:B------:R0:W1:Y:S01]  /*2ca0*/  @!P6 R2UR UR10, R4 ;  /* 0x00000000040ae3c2 */ /* 0x00006200000e0000 */
[----:B------:R-:W2:Y:S04]  /*2cb0*/  @!P1 LDS R11, [R8] ;  /* 0x00000000080b9984 */ /* 0x000ea80000000800 */
[----:B--2---:R-:W2:Y:S02]  /*2cc0*/  SHFL.BFLY PT, R2, R11, 0x8, 0x1f ;  /* 0x0d001f000b027f89 */ /* 0x004ea400000e0000 */
[----:B--2---:R-:W-:-:S05]  /*2cd0*/  FADD R12, R11, R2 ;  /* 0x000000020b0c7221 */ /* 0x004fca0000000000 */
[----:B------:R-:W2:Y:S02]  /*2ce0*/  SHFL.BFLY PT, R5, R12, 0x4, 0x1f ;  /* 0x0c801f000c057f89 */ /* 0x000ea400000e0000 */
[----:B--2---:R-:W-:Y:S01]  /*2cf0*/  FADD R13, R12, R5 ;  /* 0x000000050c0d7221 */ /* 0x004fe20000000000 */
[----:B------:R-:W-:-:S04]  /*2d00*/  @!P6 IMAD.MOV.U32 R5, RZ, RZ, 0x12f00000 ;  /* 0x12f00000ff05e424 */ /* 0x000fc800078e00ff */
[----:B------:R-:W2:Y:S01]  /*2d10*/  SHFL.BFLY PT, R2, R13, 0x2, 0x1f ;  /* 0x0c401f000d027f89 */ /* 0x000ea200000e0000 */
[----:B------:R0:W1:Y:S02]  /*2d20*/  @!P6 R2UR UR11, R5 ;  /* 0x00000000050be3c2 */ /* 0x00006400000e0000 */
[----:B0-----:R-:W-:Y:S01]  /*2d30*/  IMAD.WIDE R4, R16, R61, c[0x0][0x178] ;  /* 0x00005e0010047625 */ /* 0x001fe200078e023d */
[----:B--2---:R-:W-:-:S03]  /*2d40*/  FADD R14, R13, R2 ;  /* 0x000000020d0e7221 */ /* 0x004fc60000000000 */
[----:B------:R-:W-:Y:S01]  /*2d50*/  @!P6 IMAD.MOV.U32 R2, RZ, RZ, 0x0 ;  /* 0x00000000ff02e424 */ /* 0x000fe200078e00ff */
[----:B------:R-:W-:Y:S01]  /*2d60*/  CS2R R12, SRZ ;  /* 0x00000000000c7805 */ /* 0x000fe2000001ff00 */
[----:B------:R-:W0:Y:S02]  /*2d70*/  SHFL.BFLY PT, R3, R14, 0x1, 0x1f ;  /* 0x0c201f000e037f89 */ /* 0x000e2400000e0000 */
[----:B------:R2:W3:Y:S01]  /*2d80*/  @!P6 R2UR UR8, R2 ;  /* 0x000000000208e3c2 */ /* 0x0004e200000e0000 */
[----:B0-----:R-:W-:Y:S01]  /*2d90*/  FADD R15, R14, R3 ;  /* 0x000000030e0f7221 */ /* 0x001fe20000000000 */
[----:B------:R-:W-:-:S04]  /*2da0*/  @!P6 IMAD.MOV.U32 R3, RZ, RZ, 0x12f00000 ;  /* 0x12f00000ff03e424 */ /* 0x000fc800078e00ff */
[----:B------:R0:W-:Y:S02]  /*2db0*/  @!P2 STS [R8], R15 ;  /* 0x0000000f0800a388 */ /* 0x0001e40000000800 */
[----:B------:R2:W3:Y:S02]  /*2dc0*/  @!P6 R2UR UR9, R3 ;  /* 0x000000000309e3c2 */ /* 0x0004e400000e0000 */
[----:B------:R-:W-:Y:S01]  /*2dd0*/  BAR.SYNC.DEFER_BLOCKING 0x0 ;  /* 0x0000000000007b1d */ /* 0x000fe20000010000 */
[----:B0-----:R-:W-:Y:S01]  /*2de0*/  IMAD.IADD R8, R27, 0x1, R26 ;  /* 0x000000011b087824 */ /* 0x001fe200078e021a */
[----:B------:R-:W-:-:S03]  /*2df0*/  CS2R R14, SRZ ;  /* 0x00000000000e7805 */ /* 0x000fc6000001ff00 */
[----:B--2---:R-:W-:Y:S01]  /*2e00*/  IMAD.WIDE R2, R8, R61, c[0x0][0x170] ;  /* 0x00005c0008027625 */ /* 0x004fe200078e023d */
[----:B------:R-:W-:Y:S01]  /*2e10*/  SEL R8, RZ, 0x1, P0 ;  /* 0x00000001ff087807 */ /* 0x000fe20000000000 */
[----:B------:R-:W0:Y:S04]  /*2e20*/  LDS R17, [R6] ;  /* 0x0000000006117984 */ /* 0x000e280000000800 */
[----:B------:R-:W-:Y:S06]  /*2e30*/  BAR.SYNC.DEFER_BLOCKING 0x0 ;  /* 0x0000000000007b1d */ /* 0x000fec0000010000 */
[----:B0-----:R-:W-:Y:S04]  /*2e40*/  STS [R10], R17 ;  /* 0x000000110a007388 */ /* 0x001fe80000000800 */
[----:B------:R-:W-:Y:S06]  /*2e50*/  BAR.SYNC.DEFER_BLOCKING 0x0 ;  /* 0x0000000000007b1d */ /* 0x000fec0000010000 */
[----:B------:R-:W0:Y:S04]  /*2e60*/  LDS R6, [R0.X8] ;  /* 0x0000000000067984 */ /* 0x000e280000008800 */
[----:B------:R-:W-:Y:S06]  /*2e70*/  BAR.SYNC.DEFER_BLOCKING 0x0 ;  /* 0x0000000000007b1d */ /* 0x000fec0000010000 */
[----:B------:R2:W-:Y:S04]  /*2e80*/  STS.U8 [R29], R8 ;  /* 0x000000081d007388 */ /* 0x0005e80000000000 */
[----:B------:R-:W-:Y:S06]  /*2e90*/  BAR.SYNC.DEFER_BLOCKING 0x0 ;  /* 0x0000000000007b1d */ /* 0x000fec0000010000 */
[----:B---3--:R3:W4:Y:S04]  /*2ea0*/  @!P6 LDG.E.EF.128 R12, desc[UR8][R2.64] ;  /* 0x00000008020ce981 */ /* 0x008728200c0e1d00 */
[----:B-1----:R1:W4:Y:S01]  /*2eb0*/  @!P6 LDG.E.EF.128 R20, desc[UR10][R4.64] ;  /* 0x0000000a0414e981 */ /* 0x002322200c0e1d00 */
[----:B------:R-:W-:Y:S01]  /*2ec0*/  IMAD.SHL.U32 R7, R0, 0x8, RZ ;  /* 0x0000000800077824 */ /* 0x000fe200078e00ff */
[----:B------:R-:W-:Y:S01]  /*2ed0*/  LOP3.LUT R27, R27, 0x100, RZ, 0xfc, !PT ;  /* 0x000001001b1b7812 */ /* 0x000fe200078efcff */
[----:B------:R-:W-:Y:S01]  /*2ee0*/  CS2R R32, SRZ ;  /* 0x0000000000207805 */ /* 0x000fe2000001ff00 */
[----:B0-----:R-:W-:Y:S01]  /*2ef0*/  FSETP.GT.AND P4, PT, |R6|, 8.50705917302346158658e+37, PT ;  /* 0x7e8000000600780b */ /* 0x001fe20003f84200 */
[----:B------:R-:W-:Y:S01]  /*2f00*/  IMAD R7, R0, -0x6, R7 ;  /* 0xfffffffa00077824 */ /* 0x000fe200078e0207 */
[----:B------:R-:W-:Y:S01]  /*2f10*/  ISETP.LT.U32.AND P0, PT, R27, 0x144, PT ;  /* 0x000001441b00780c */ /* 0x000fe20003f01070 */
[--C-:B------:R-:W-:Y:S01]  /*2f20*/  IMAD.IADD R26, R26, 0x1, R27.reuse ;  /* 0x000000011a1a7824 */ /* 0x100fe200078e021b */
[----:B------:R-:W-:Y:S01]  /*2f30*/  CS2R R34, SRZ ;  /* 0x0000000000227805 */ /* 0x000fe2000001ff00 */
[----:B------:R-:W-:Y:S01]  /*2f40*/  IMAD.IADD R28, R28, 0x1, R27 ;  /* 0x000000011c1c7824 */ /* 0x000fe200078e021b */
[----:B------:R-:W-:Y:S01]  /*2f50*/  ISETP.LT.U32.AND.EX P0, PT, RZ, RZ, !P6, P0 ;  /* 0x000000ffff00720c */ /* 0x000fe20007701100 */
[----:B------:R-:W0:-:S12]  /*2f60*/  LDS.U8 R7, [R7] ;  /* 0x0000000007077984 */ /* 0x000e180000000000 */
[----:B---3--:R-:W-:Y:S02]  /*2f70*/  @P0 IMAD.MOV.U32 R2, RZ, RZ, 0x0 ;  /* 0x00000000ff020424 */ /* 0x008fe400078e00ff */
[----:B------:R-:W-:Y:S02]  /*2f80*/  @P0 IMAD.MOV.U32 R3, RZ, RZ, 0x12f00000 ;  /* 0x12f00000ff030424 */ /* 0x000fe400078e00ff */
[----:B-1----:R-:W-:Y:S01]  /*2f90*/  @P0 IMAD.MOV.U32 R4, RZ, RZ, 0x0 ;  /* 0x00000000ff040424 */ /* 0x002fe200078e00ff */
[----:B------:R1:W3:Y:S01]  /*2fa0*/  @P0 R2UR UR8, R2 ;  /* 0x00000000020803c2 */ /* 0x0002e200000e0000 */
[----:B------:R-:W-:-:S07]  /*2fb0*/  @P0 IMAD.MOV.U32 R5, RZ, RZ, 0x12f00000 ;  /* 0x12f00000ff050424 */ /* 0x000fce00078e00ff */
[----:B------:R1:W3:Y:S08]  /*2fc0*/  @P0 R2UR UR9, R3 ;  /* 0x00000000030903c2 */ /* 0x0002f000000e0000 */
[----:B------:R5:W0:Y:S01]  /*2fd0*/  @P0 R2UR UR10, R4 ;  /* 0x00000000040a03c2 */ /* 0x000a2200000e0000 */
[----:B-1----:R-:W-:-:S07]  /*2fe0*/  IMAD.WIDE R2, R16, R61, c[0x0][0x180] ;  /* 0x0000600010027625 */ /* 0x002fce00078e023d */
[----:B------:R5:W1:Y:S02]  /*2ff0*/  @P0 R2UR UR11, R5 ;  /* 0x00000000050b03c2 */ /* 0x000a6400000e0000 */
[----:B-----5:R-:W-:Y:S01]  /*3000*/  IMAD.WIDE R4, R26, R61, c[0x0][0x170] ;  /* 0x00005c001a047625 */ /* 0x020fe200078e023d */
[----:B----4-:R-:W-:Y:S01]  /*3010*/  FADD R12, R20, R12 ;  /* 0x0000000c140c7221 */ /* 0x010fe20000000000 */
[----:B------:R-:W-:Y:S01]  /*3020*/  FADD R0, R21, R13 ;  /* 0x0000000d15007221 */ /* 0x000fe20000000000 */
[----:B------:R-:W-:Y:S01]  /*3030*/  FADD R14, R22, R14 ;  /* 0x0000000e160e7221 */ /* 0x000fe20000000000 */
[----:B------:R-:W-:Y:S01]  /*3040*/  CS2R R20, SRZ ;  /* 0x0000000000147805 */ /* 0x000fe2000001ff00 */
[C---:B------:R-:W-:Y:S01]  /*3050*/  FADD R12, -R9.reuse, R12 ;  /* 0x0000000c090c7221 */ /* 0x040fe20000000100 */
[C---:B------:R-:W-:Y:S01]  /*3060*/  FADD R0, -R9.reuse, R0 ;  /* 0x0000000009007221 */ /* 0x040fe20000000100 */
[----:B------:R-:W-:Y:S02]  /*3070*/  FADD R14, -R9, R14 ;  /* 0x0000000e090e7221 */ /* 0x000fe40000000100 */
[----:B------:R-:W-:Y:S01]  /*3080*/  FMUL R12, R12, 1.4426950216293334961 ;  /* 0x3fb8aa3b0c0c7820 */ /* 0x000fe20000400000 */
[----:B------:R-:W-:Y:S01]  /*3090*/  FMUL R10, R0, 1.4426950216293334961 ;  /* 0x3fb8aa3b000a7820 */ /* 0x000fe20000400000 */
[----:B------:R-:W-:Y:S01]  /*30a0*/  FADD R0, R23, R15 ;  /* 0x0000000f17007221 */ /* 0x000fe20000000000 */
[----:B------:R-:W-:Y:S01]  /*30b0*/  FMUL R14, R14, 1.4426950216293334961 ;  /* 0x3fb8aa3b0e0e7820 */ /* 0x000fe20000400000 */
[----:B------:R-:W-:Y:S01]  /*30c0*/  CS2R R22, SRZ ;  /* 0x0000000000167805 */ /* 0x000fe2000001ff00 */
[----:B------:R-:W-:Y:S01]  /*30d0*/  FSETP.GEU.AND P3, PT, R12, -126, PT ;  /* 0xc2fc00000c00780b */ /* 0x000fe20003f6e000 */
[----:B------:R-:W-:Y:S01]  /*30e0*/  FADD R0, -R9, R0 ;  /* 0x0000000009007221 */ /* 0x000fe20000000100 */
[----:B------:R-:W-:-:S02]  /*30f0*/  FSETP.GEU.AND P2, PT, R10, -126, PT ;  /* 0xc2fc00000a00780b */ /* 0x000fc40003f4e000 */
[----:B------:R-:W-:Y:S01]  /*3100*/  FSETP.GEU.AND P1, PT, R14, -126, PT ;  /* 0xc2fc00000e00780b */ /* 0x000fe20003f2e000 */
[----:B------:R-:W-:-:S05]  /*3110*/  FMUL R0, R0, 1.4426950216293334961 ;  /* 0x3fb8aa3b00007820 */ /* 0x000fca0000400000 */
[----:B------:R-:W-:-:S03]  /*3120*/  FSETP.GEU.AND P5, PT, R0, -126, PT ;  /* 0xc2fc00000000780b */ /* 0x000fc60003fae000 */
[----:B------:R-:W-:Y:S02]  /*3130*/  @!P3 FMUL R12, R12, 0.5 ;  /* 0x3f0000000c0cb820 */ /* 0x000fe40000400000 */
[----:B------:R-:W-:Y:S02]  /*3140*/  @!P2 FMUL R10, R10, 0.5 ;  /* 0x3f0000000a0aa820 */ /* 0x000fe40000400000 */
[----:B--2---:R-:W2:Y:S01]  /*3150*/  MUFU.EX2 R8, R12 ;  /* 0x0000000c00087308 */ /* 0x004ea20000000800 */
[----:B------:R-:W-:-:S05]  /*3160*/  @!P1 FMUL R14, R14, 0.5 ;  /* 0x3f0000000e0e9820 */ /* 0x000fca0000400000 */
[----:B------:R-:W-:Y:S02]  /*3170*/  @!P5 FMUL R0, R0, 0.5 ;  /* 0x3f0000000000d820 */ /* 0x000fe40000400000 */
[----:B------:R-:W4:Y:S01]  /*3180*/  MUFU.EX2 R10, R10 ;  /* 0x0000000a000a7308 */ /* 0x000f220000000800 */
[----:B--2---:R-:W-:Y:S01]  /*3190*/  @!P3 FMUL R8, R8, R8 ;  /* 0x000000080808b220 */ /* 0x004fe20000400000 */
[----:B------:R-:W-:-:S06]  /*31a0*/  FSETP.GEU.AND P3, PT, |R6|, 1.175494350822287508e-38, PT ;  /* 0x008000000600780b */ /* 0x000fcc0003f6e200 */
[----:B------:R-:W2:Y:S01]  /*31b0*/  MUFU.EX2 R14, R14 ;  /* 0x0000000e000e7308 */ /* 0x000ea20000000800 */
[----:B------:R-:W-:Y:S01]  /*31c0*/  @P4 FMUL R6, R6, 0.25 ;  /* 0x3e80000006064820 */ /* 0x000fe20000400000 */
[----:B------:R-:W-:Y:S01]  /*31d0*/  @P4 FMUL R8, R8, 0.25 ;  /* 0x3e80000008084820 */ /* 0x000fe20000400000 */
[----:B----4-:R-:W-:Y:S01]  /*31e0*/  @!P2 FMUL R10, R10, R10 ;  /* 0x0000000a0a0aa220 */ /* 0x010fe20000400000 */
[----:B0-----:R-:W-:-:S04]  /*31f0*/  LOP3.LUT P2, RZ, R7, 0x1, RZ, 0xc0, !PT ;  /* 0x0000000107ff7812 */ /* 0x001fc8000784c0ff */
[----:B------:R-:W0:Y:S01]  /*3200*/  MUFU.EX2 R0, R0 ;  /* 0x0000000000007308 */ /* 0x000e220000000800 */
[----:B------:R-:W-:Y:S01]  /*3210*/  @P4 FMUL R10, R10, 0.25 ;  /* 0x3e8000000a0a4820 */ /* 0x000fe20000400000 */
[----:B------:R-:W-:Y:S01]  /*3220*/  @!P3 FMUL R6, R6, 16777216 ;  /* 0x4b8000000606b820 */ /* 0x000fe20000400000 */
[----:B------:R-:W-:Y:S02]  /*3230*/  @!P3 FMUL R8, R8, 16777216 ;  /* 0x4b8000000808b820 */ /* 0x000fe40000400000 */
[----:B------:R-:W-:-:S03]  /*3240*/  @!P3 FMUL R10, R10, 16777216 ;  /* 0x4b8000000a0ab820 */ /* 0x000fc60000400000 */
[----:B------:R4:W5:Y:S01]  /*3250*/  MUFU.RCP R11, R6 ;  /* 0x00000006000b7308 */ /* 0x0009620000001000 */
[----:B--2---:R-:W-:-:S04]  /*3260*/  @!P1 FMUL R14, R14, R14 ;  /* 0x0000000e0e0e9220 */ /* 0x004fc80000400000 */
[----:B------:R-:W-:Y:S01]  /*3270*/  @P4 FMUL R14, R14, 0.25 ;  /* 0x3e8000000e0e4820 */ /* 0x000fe20000400000 */
[----:B0-----:R-:W-:-:S03]  /*3280*/  @!P5 FMUL R0, R0, R0 ;  /* 0x000000000000d220 */ /* 0x001fc60000400000 */
[----:B------:R-:W-:Y:S01]  /*3290*/  @!P3 FMUL R14, R14, 16777216 ;  /* 0x4b8000000e0eb820 */ /* 0x000fe20000400000 */
[----:B----4-:R-:W-:Y:S01]  /*32a0*/  IMAD.WIDE R6, R28, R61, c[0x0][0x178] ;  /* 0x00005e001c067625 */ /* 0x010fe200078e023d */
[----:B------:R-:W-:-:S04]  /*32b0*/  @P4 FMUL R0, R0, 0.25 ;  /* 0x3e80000000004820 */ /* 0x000fc80000400000 */
[----:B------:R-:W-:Y:S01]  /*32c0*/  @!P3 FMUL R0, R0, 16777216 ;  /* 0x4b8000000000b820 */ /* 0x000fe20000400000 */
[C---:B-----5:R-:W-:Y:S01]  /*32d0*/  FMUL R8, R11.reuse, R8 ;  /* 0x000000080b087220 */ /* 0x060fe20000400000 */
[C---:B------:R-:W-:Y:S01]  /*32e0*/  FMUL R10, R11.reuse, R10 ;  /* 0x0000000a0b0a7220 */ /* 0x040fe20000400000 */
[C---:B------:R-:W-:Y:S01]  /*32f0*/  FMUL R14, R11.reuse, R14 ;  /* 0x0000000e0b0e7220 */ /* 0x040fe20000400000 */
[----:B------:R-:W-:Y:S02]  /*3300*/  FMUL R0, R11, R0 ;  /* 0x000000000b007220 */ /* 0x000fe40000400000 */
[----:B------:R-:W-:Y:S02]  /*3310*/  SEL R12, R8, RZ, !P2 ;  /* 0x000000ff080c7207 */ /* 0x000fe40005000000 */
[----:B------:R-:W-:Y:S02]  /*3320*/  SEL R13, R10, RZ, !P2 ;  /* 0x000000ff0a0d7207 */ /* 0x000fe40005000000 */
[----:B------:R-:W-:-:S02]  /*3330*/  SEL R14, R14, RZ, !P2 ;  /* 0x000000ff0e0e7207 */ /* 0x000fc40005000000 */
[----:B------:R-:W-:-:S05]  /*3340*/  SEL R15, R0, RZ, !P2 ;  /* 0x000000ff000f7207 */ /* 0x000fca0005000000 */
[----:B------:R0:W-:Y:S04]  /*3350*/  @!P6 STG.E.128 [R2.64], R12 ;  /* 0x0000000c0200e986 */ /* 0x0001e8000c101d06 */
[----:B---3--:R-:W2:Y:S04]  /*3360*/  @P0 LDG.E.EF.128 R20, desc[UR8][R4.64] ;  /* 0x0000000804140981 */ /* 0x008ea8200c0e1d00 */
[----:B-1----:R-:W2:Y:S02]  /*3370*/  @P0 LDG.E.EF.128 R32, desc[UR10][R6.64] ;  /* 0x0000000a06200981 */ /* 0x002ea4200c0e1d00 */
[----:B--2---:R-:W-:Y:S01]  /*3380*/  FADD R20, R32, R20 ;  /* 0x0000001420147221 */ /* 0x004fe20000000000 */
[----:B------:R-:W-:Y:S01]  /*3390*/  FADD R0, R33, R21 ;  /* 0x0000001521007221 */ /* 0x000fe20000000000 */
[----:B------:R-:W-:-:S02]  /*33a0*/  FADD R22, R34, R22 ;  /* 0x0000001622167221 */ /* 0x000fc40000000000 */
[C---:B------:R-:W-:Y:S01]  /*33b0*/  FADD R20, -R9.reuse, R20 ;  /* 0x0000001409147221 */ /* 0x040fe20000000100 */
[----:B------:R-:W-:Y:S01]  /*33c0*/  FADD R8, -R9, R0 ;  /* 0x0000000009087221 */ /* 0x000fe20000000100 */
[----:B------:R-:W-:Y:S01]  /*33d0*/  FADD R0, R35, R23 ;  /* 0x0000001723007221 */ /* 0x000fe20000000000 */
[C---:B------:R-:W-:Y:S01]  /*33e0*/  FADD R22, -R9.reuse, R22 ;  /* 0x0000001609167221 */ /* 0x040fe20000000100 */
[----:B------:R-:W-:Y:S01]  /*33f0*/  FMUL R20, R20, 1.4426950216293334961 ;  /* 0x3fb8aa3b14147820 */ /* 0x000fe20000400000 */
[----:B------:R-:W-:Y:S01]  /*3400*/  FMUL R8, R8, 1.4426950216293334961 ;  /* 0x3fb8aa3b08087820 */ /* 0x000fe20000400000 */
[----:B------:R-:W-:Y:S01]  /*3410*/  FADD R0, -R9, R0 ;  /* 0x0000000009007221 */ /* 0x000fe20000000100 */
[----:B------:R-:W-:Y:S02]  /*3420*/  FMUL R22, R22, 1.4426950216293334961 ;  /* 0x3fb8aa3b16167820 */ /* 0x000fe40000400000 */
[----:B------:R-:W-:Y:S01]  /*3430*/  FSETP.GEU.AND P6, PT, R20, -126, PT ;  /* 0xc2fc00001400780b */ /* 0x000fe20003fce000 */
[----:B0-----:R-:W-:Y:S01]  /*3440*/  FMUL R3, R0, 1.4426950216293334961 ;  /* 0x3fb8aa3b00037820 */ /* 0x001fe20000400000 */
[----:B------:R-:W-:-:S02]  /*3450*/  FSETP.GEU.AND P5, PT, R8, -126, PT ;  /* 0xc2fc00000800780b */ /* 0x000fc40003fae000 */
[----:B------:R-:W-:-:S09]  /*3460*/  FSETP.GEU.AND P1, PT, R22, -126, PT ;  /* 0xc2fc00001600780b */ /* 0x000fd20003f2e000 */
[----:B------:R-:W-:Y:S02]  /*3470*/  @!P6 FMUL R20, R20, 0.5 ;  /* 0x3f0000001414e820 */ /* 0x000fe40000400000 */
[----:B------:R-:W-:Y:S02]  /*3480*/  @!P5 FMUL R8, R8, 0.5 ;  /* 0x3f0000000808d820 */ /* 0x000fe40000400000 */
[----:B------:R-:W0:Y:S01]  /*3490*/  MUFU.EX2 R2, R20 ;  /* 0x0000001400027308 */ /* 0x000e220000000800 */
[----:B------:R-:W-:-:S07]  /*34a0*/  @!P1 FMUL R22, R22, 0.5 ;  /* 0x3f00000016169820 */ /* 0x000fce0000400000 */
[----:B------:R-:W1:Y:S01]  /*34b0*/  MUFU.EX2 R0, R8 ;  /* 0x0000000800007308 */ /* 0x000e620000000800 */
[----:B0-----:R-:W-:Y:S01]  /*34c0*/  @!P6 FMUL R2, R2, R2 ;  /* 0x000000020202e220 */ /* 0x001fe20000400000 */
[----:B------:R-:W-:-:S06]  /*34d0*/  FSETP.GEU.AND P6, PT, R3, -126, PT ;  /* 0xc2fc00000300780b */ /* 0x000fcc0003fce000 */
[----:B------:R-:W0:Y:S01]  /*34e0*/  MUFU.EX2 R4, R22 ;  /* 0x0000001600047308 */ /* 0x000e220000000800 */
[----:B------:R-:W-:Y:S01]  /*34f0*/  @P4 FMUL R2, R2, 0.25 ;  /* 0x3e80000002024820 */ /* 0x000fe20000400000 */
[----:B-1----:R-:W-:-:S03]  /*3500*/  @!P5 FMUL R0, R0, R0 ;  /* 0x000000000000d220 */ /* 0x002fc60000400000 */
[----:B------:R-:W-:Y:S01]  /*3510*/  @!P3 FMUL R2, R2, 16777216 ;  /* 0x4b8000000202b820 */ /* 0x000fe20000400000 */
[----:B------:R-:W-:-:S03]  /*3520*/  @P4 FMUL R0, R0, 0.25 ;  /* 0x3e80000000004820 */ /* 0x000fc60000400000 */
[----:B------:R-:W-:Y:S01]  /*3530*/  FMUL R5, R11, R2 ;  /* 0x000000020b057220 */ /* 0x000fe20000400000 */
[----:B------:R-:W-:Y:S01]  /*3540*/  @!P6 FMUL R3, R3, 0.5 ;  /* 0x3f0000000303e820 */ /* 0x000fe20000400000 */
[----:B------:R-:W-:-:S03]  /*3550*/  @!P3 FMUL R0, R0, 16777216 ;  /* 0x4b8000000000b820 */ /* 0x000fc60000400000 */
[----:B------:R1:W2:Y:S01]  /*3560*/  MUFU.EX2 R6, R3 ;  /* 0x0000000300067308 */ /* 0x0002a20000000800 */
[----:B0-----:R-:W-:Y:S01]  /*3570*/  @!P1 FMUL R4, R4, R4 ;  /* 0x0000000404049220 */ /* 0x001fe20000400000 */
[----:B------:R-:W-:Y:S01]  /*3580*/  FMUL R0, R11, R0 ;  /* 0x000000000b007220 */ /* 0x000fe20000400000 */
[----:B------:R-:W-:Y:S02]  /*3590*/  SEL R8, R5, RZ, !P2 ;  /* 0x000000ff05087207 */ /* 0x000fe40005000000 */
[----:B------:R-:W-:Y:S02]  /*35a0*/  @P4 FMUL R4, R4, 0.25 ;  /* 0x3e80000004044820 */ /* 0x000fe40000400000 */
[----:B------:R-:W-:Y:S02]  /*35b0*/  SEL R9, R0, RZ, !P2 ;  /* 0x000000ff00097207 */ /* 0x000fe40005000000 */
[----:B------:R-:W-:Y:S01]  /*35c0*/  @!P3 FMUL R4, R4, 16777216 ;  /* 0x4b8000000404b820 */ /* 0x000fe20000400000 */
[----:B-1----:R-:W-:-:S03]  /*35d0*/  IMAD.WIDE R2, R28, R61, c[0x0][0x180] ;  /* 0x000060001c027625 */ /* 0x002fc600078e023d */
[----:B------:R-:W-:Y:S01]  /*35e0*/  FMUL R4, R11, R4 ;  /* 0x000000040b047220 */ /* 0x000fe20000400000 */
[----:B--2---:R-:W-:-:S04]  /*35f0*/  @!P6 FMUL R6, R6, R6 ;  /* 0x000000060606e220 */ /* 0x004fc80000400000 */
[----:B------:R-:W-:Y:S01]  /*3600*/  SEL R10, R4, RZ, !P2 ;  /* 0x000000ff040a7207 */ /* 0x000fe20005000000 */
[----:B------:R-:W-:-:S04]  /*3610*/  @P4 FMUL R6, R6, 0.25 ;  /* 0x3e80000006064820 */ /* 0x000fc80000400000 */
[----:B------:R-:W-:-:S04]  /*3620*/  @!P3 FMUL R6, R6, 16777216 ;  /* 0x4b8000000606b820 */ /* 0x000fc80000400000 */
[----:B------:R-:W-:-:S05]  /*3630*/  FMUL R6, R11, R6 ;  /* 0x000000060b067220 */ /* 0x000fca0000400000 */
[----:B------:R-:W-:Y:S01]  /*3640*/  SEL R11, R6, RZ, !P2 ;  /* 0x000000ff060b7207 */ /* 0x000fe20005000000 */
[----:B------:R-:W-:Y:S06]  /*3650*/  @!P0 EXIT ;  /* 0x000000000000894d */ /* 0x000fec0003800000 */
[----:B------:R-:W-:Y:S01]  /*3660*/  STG.E.128 [R2.64], R8 ;  /* 0x0000000802007986 */ /* 0x000fe2000c101d06 */
[----:B------:R-:W-:Y:S05]  /*3670*/  EXIT ;  /* 0x000000000000794d */ /* 0x000fea0003800000 */
.L_x_0:
[----:B------:R-:W-:Y:S01]  /*3680*/  MOV R0, 0x0 ;  /* 0x0000000000007802 */ /* 0x000fe20000000f00 */
[----:B-----5:R-:W-:Y:S02]  /*3690*/  IMAD.MOV.U32 R4, RZ, RZ, c[0x4][0x18] ;  /* 0x01000600ff047624 */ /* 0x020fe400078e00ff */
[----:B------:R-:W-:Y:S01]  /*36a0*/  IMAD.MOV.U32 R5, RZ, RZ, c[0x4][0x1c] ;  /* 0x01000700ff057624 */ /* 0x000fe200078e00ff */
[----:B------:R1:W2:Y:S01]  /*36b0*/  LDC.64 R2, c[0x4][R0] ;  /* 0x0100000000027b82 */ /* 0x0002a20000000a00 */
[----:B------:R-:W-:Y:S02]  /*36c0*/  IMAD.MOV.U32 R6, RZ, RZ, c[0x4][0x10] ;  /* 0x01000400ff067624 */ /* 0x000fe400078e00ff */
[----:B------:R-:W-:Y:S02]  /*36d0*/  IMAD.MOV.U32 R7, RZ, RZ, c[0x4][0x14] ;  /* 0x01000500ff077624 */ /* 0x000fe400078e00ff */
[----:B------:R-:W-:-:S02]  /*36e0*/  IMAD.MOV.U32 R8, RZ, RZ, 0x49 ;  /* 0x00000049ff087424 */ /* 0x000fc400078e00ff */
[----:B------:R-:W-:Y:S02]  /*36f0*/  IMAD.MOV.U32 R10, RZ, RZ, c[0x4][0x8] ;  /* 0x01000200ff0a7624 */ /* 0x000fe400078e00ff */
[----:B------:R-:W-:Y:S02]  /*3700*/  IMAD.MOV.U32 R11, RZ, RZ, c[0x4][0xc] ;  /* 0x01000300ff0b7624 */ /* 0x000fe400078e00ff */
[----:B01----:R-:W-:Y:S02]  /*3710*/  IMAD.MOV.U32 R12, RZ, RZ, 0x1 ;  /* 0x00000001ff0c7424 */ /* 0x003fe400078e00ff */
[----:B------:R-:W-:-:S03]  /*3720*/  IMAD.MOV.U32 R13, RZ, RZ, RZ ;  /* 0x000000ffff0d7224 */ /* 0x000fc600078e00ff */
[----:B------:R-:W-:-:S04]  /*3730*/  LEPC R14 ;  /* 0x00000000000e734e */ /* 0x000fc80000000000 */
[----:B------:R-:W-:Y:S02]  /*3740*/  MOV R9, 0x37b0 ;  /* 0x000037b000097802 */ /* 0x000fe40000000f00 */
[----:B------:R-:W-:Y:S02]  /*3750*/  MOV R20, 0x3730 ;  /* 0x0000373000147802 */ /* 0x000fe40000000f00 */
[----:B------:R-:W-:Y:S02]  /*3760*/  MOV R21, 0x0 ;  /* 0x0000000000157802 */ /* 0x000fe40000000f00 */
[----:B------:R-:W-:-:S02]  /*3770*/  MOV R0, 0x0 ;  /* 0x0000000000007802 */ /* 0x000fc40000000f00 */
[----:B------:R-:W-:-:S04]  /*3780*/  IADD3 R20, P0, P1, -R20, R9, R14 ;  /* 0x0000000914147210 */ /* 0x000fc8000791e10e */
[----:B------:R-:W-:-:S04]  /*3790*/  IADD3.X R21, ~R0, R21, R15, P0, P1 ;  /* 0x0000001500157210 */ /* 0x000fc800007e250f */
[----:B--2---:R-:W-:Y:S05]  /*37a0*/  CALL.ABS.NOINC R2 ;  /* 0x0000000002007343 */ /* 0x004fea0003c00000 */
.L_x_3:
[----:B------:R-:W-:-:S00]  /*37b0*/  BRA `(.L_x_3) ;  /* 0xfffffff000007947 */ /* 0x000fc0000383ffff */
[----:B------:R-:W-:-:S00]  /*37c0*/  NOP ;  /* 0x0000000000007918 */ /* 0x000fc00000000000 */
        /* <DEDUP_REMOVED lines=11> */
.L_x_4:


//--------------------- .nv.global.init           --------------------------
	.section	.nv.global.init,"aw",@progbits
.nv.global.init:
	.type		assertFunc_0,@object
	.size		assertFunc_0,(_$_str - assertFunc_0)
assertFunc_0:
        /*0000*/ 	.byte	0x75, 0x6e, 0x6b, 0x6e, 0x6f, 0x77, 0x6e, 0x00
	.type		_$_str,@object
	.size		_$_str,(assertMessage_0 - _$_str)
_$_str:
        /*0008*/ 	.byte	0x5f, 0x5f, 0x43, 0x55, 0x44, 0x41, 0x5f, 0x46, 0x54, 0x5a, 0x00
	.type		assertMessage_0,@object
	.size		assertMessage_0,(assertFile_0 - assertMessage_0)
assertMessage_0:
        /*0013*/ 	.byte	0x69, 0x6e, 0x64, 0x65, 0x78, 0x20, 0x6f, 0x75, 0x74, 0x20, 0x6f, 0x66, 0x20, 0x62, 0x6f, 0x75
        /*0023*/ 	.byte	0x6e, 0x64, 0x73, 0x3a, 0x20, 0x30, 0x20, 0x3c, 0x3d, 0x20, 0x74, 0x6d, 0x70, 0x32, 0x37, 0x20
        /*0033*/ 	.byte	0x3c, 0x20, 0x33, 0x32, 0x00
	.type		assertFile_0,@object
	.size		assertFile_0,(.L_1 - assertFile_0)
assertFile_0:
        /*0038*/ 	.byte	0x2f, 0x6d, 0x6e, 0x74, 0x2f, 0x64, 0x69, 0x73, 0x6b, 0x31, 0x2f, 0x6b, 0x68, 0x69, 0x65, 0x6d
        /*0048*/ 	.byte	0x74, 0x74, 0x2f, 0x75, 0x6e, 0x69, 0x76, 0x65, 0x72, 0x73, 0x61, 0x6c, 0x2d, 0x6f, 0x66, 0x66
        /*0058*/ 	.byte	0x6c, 0x69, 0x6e, 0x65, 0x2d, 0x62, 0x62, 0x6f, 0x2f, 0x74, 0x6f, 0x72, 0x63, 0x68, 0x69, 0x6e
        /*0068*/ 	.byte	0x64, 0x75, 0x63, 0x74, 0x6f, 0x72, 0x5f, 0x75, 0x62, 0x75, 0x6e, 0x74, 0x75, 0x2f, 0x63, 0x69
        /*0078*/ 	.byte	0x2f, 0x63, 0x63, 0x69, 0x73, 0x62, 0x32, 0x79, 0x72, 0x61, 0x37, 0x36, 0x61, 0x62, 0x32, 0x68
        /*0088*/ 	.byte	0x61, 0x79, 0x63, 0x68, 0x6c, 0x33, 0x76, 0x6b, 0x6a, 0x6c, 0x6f, 0x67, 0x67, 0x75, 0x69, 0x37
        /*0098*/ 	.byte	0x6a, 0x6f, 0x72, 0x6e, 0x78, 0x34, 0x71, 0x6f, 0x64, 0x6f, 0x67, 0x64, 0x6a, 0x6f, 0x37, 0x76
        /*00a8*/ 	.byte	0x36, 0x79, 0x36, 0x34, 0x65, 0x2e, 0x70, 0x79, 0x00
.L_1:


//--------------------- .nv.shared.triton_red_fused__to_copy_add_mul_rsub_4 --------------------------
	.section	.nv.shared.triton_red_fused__to_copy_add_mul_rsub_4,"aw",@nobits
	.sectionflags	@""
	.align	16


//--------------------- SYMBOLS --------------------------

	.type		__assertfail,@function
